	.headerflags	@"EF_CUDA_TEXMODE_UNIFIED EF_CUDA_64BIT_ADDRESS EF_CUDA_SM80 EF_CUDA_VIRTUAL_SM(EF_CUDA_SM80)"
	.elftype	@"ET_EXEC"


//--------------------- .nv.info                  --------------------------
	.section	.nv.info,"",@"SHT_CUDA_INFO"
	.align	4


	//----- nvinfo : EIATTR_REGCOUNT
	.align		4
        /*0000*/ 	.byte	0x04, 0x2f
        /*0002*/ 	.short	(.L_1 - .L_0)
	.align		4
.L_0:
        /*0004*/ 	.word	index@(candidate5)
        /*0008*/ 	.word	0x00000077


	//----- nvinfo : EIATTR_MAX_STACK_SIZE
	.align		4
.L_1:
        /*000c*/ 	.byte	0x04, 0x23
        /*000e*/ 	.short	(.L_3 - .L_2)
	.align		4
.L_2:
        /*0010*/ 	.word	index@(candidate5)
        /*0014*/ 	.word	0x00000000


	//----- nvinfo : EIATTR_MIN_STACK_SIZE
	.align		4
.L_3:
        /*0018*/ 	.byte	0x04, 0x12
        /*001a*/ 	.short	(.L_5 - .L_4)
	.align		4
.L_4:
        /*001c*/ 	.word	index@(candidate5)
        /*0020*/ 	.word	0x00000000


	//----- nvinfo : EIATTR_FRAME_SIZE
	.align		4
.L_5:
        /*0024*/ 	.byte	0x04, 0x11
        /*0026*/ 	.short	(.L_7 - .L_6)
	.align		4
.L_6:
        /*0028*/ 	.word	index@(candidate5)
        /*002c*/ 	.word	0x00000000
.L_7:


//--------------------- .nv.info.candidate5       --------------------------
	.section	.nv.info.candidate5,"",@"SHT_CUDA_INFO"
	.align	4


	//----- nvinfo : EIATTR_CUDA_API_VERSION
	.align		4
        /*0000*/ 	.byte	0x04, 0x37
        /*0002*/ 	.short	(.L_9 - .L_8)
.L_8:
        /*0004*/ 	.word	0x00000075


	//----- nvinfo : EIATTR_SW2861232_WAR
	.align		4
.L_9:
        /*0008*/ 	.byte	0x01, 0x35
	.zero		2


	//----- nvinfo : EIATTR_PARAM_CBANK
	.align		4
        /*000c*/ 	.byte	0x04, 0x0a
        /*000e*/ 	.short	(.L_11 - .L_10)
	.align		4
.L_10:
        /*0010*/ 	.word	index@(.nv.constant0.candidate5)
        /*0014*/ 	.short	0x0160
        /*0016*/ 	.short	0x0018


	//----- nvinfo : EIATTR_CBANK_PARAM_SIZE
	.align		4
.L_11:
        /*0018*/ 	.byte	0x03, 0x19
        /*001a*/ 	.short	0x0018


	//----- nvinfo : EIATTR_KPARAM_INFO
	.align		4
        /*001c*/ 	.byte	0x04, 0x17
        /*001e*/ 	.short	(.L_13 - .L_12)
.L_12:
        /*0020*/ 	.word	0x00000000
        /*0024*/ 	.short	0x0002
        /*0026*/ 	.short	0x0010
        /*0028*/ 	.byte	0x00, 0xf0, 0x21, 0x00


	//----- nvinfo : EIATTR_KPARAM_INFO
	.align		4
.L_13:
        /*002c*/ 	.byte	0x04, 0x17
        /*002e*/ 	.short	(.L_15 - .L_14)
.L_14:
        /*0030*/ 	.word	0x00000000
        /*0034*/ 	.short	0x0001
        /*0036*/ 	.short	0x0008
        /*0038*/ 	.byte	0x00, 0xf0, 0x21, 0x00


	//----- nvinfo : EIATTR_KPARAM_INFO
	.align		4
.L_15:
        /*003c*/ 	.byte	0x04, 0x17
        /*003e*/ 	.short	(.L_17 - .L_16)
.L_16:
        /*0040*/ 	.word	0x00000000
        /*0044*/ 	.short	0x0000
        /*0046*/ 	.short	0x0000
        /*0048*/ 	.byte	0x00, 0xf0, 0x21, 0x00


	//----- nvinfo : EIATTR_MAXREG_COUNT
	.align		4
.L_17:
        /*004c*/ 	.byte	0x03, 0x1b
        /*004e*/ 	.short	0x00ff


	//----- nvinfo : EIATTR_EXIT_INSTR_OFFSETS
	.align		4
        /*0050*/ 	.byte	0x04, 0x1c
        /*0052*/ 	.short	(.L_19 - .L_18)


	//   ....[0]....
.L_18:
        /*0054*/ 	.word	0x00006690


	//----- nvinfo : EIATTR_MAX_THREADS
	.align		4
.L_19:
        /*0058*/ 	.byte	0x04, 0x05
        /*005a*/ 	.short	(.L_21 - .L_20)
.L_20:
        /*005c*/ 	.word	0x00000080
        /*0060*/ 	.word	0x00000001
        /*0064*/ 	.word	0x00000001
.L_21:


//--------------------- .nv.rel.action            --------------------------
	.section	.nv.rel.action,"",@"SHT_CUDA_RELOCINFO"
	.align	8
	.sectionentsize	8
        /*0000*/ 	.byte	0x4b, 0x00, 0x00, 0x00, 0x00, 0x00, 0x00, 0x00, 0x00, 0x02, 0x02, 0x08, 0x10, 0x0a, 0x2f, 0x22
        /* <DEDUP_REMOVED lines=13> */


//--------------------- .nv.constant0.candidate5  --------------------------
	.section	.nv.constant0.candidate5,"a",@progbits
	.align	4
.nv.constant0.candidate5:
	.zero		376


//--------------------- .text.candidate5          --------------------------
	.section	.text.candidate5,"ax",@progbits
	.sectionflags	@"SHF_BARRIERS=1"
	.sectioninfo	@"SHI_REGISTERS=119"
	.align	128
        .global         candidate5
        .type           candidate5,@function
        .size           candidate5,(.L_x_5 - candidate5)
        .other          candidate5,@"STO_CUDA_ENTRY STV_DEFAULT"
candidate5:
.text.candidate5:
[----:B------:R-:W-:-:S02]  /*0000*/  MOV R1, c[0x0][0x28] ;  /* 0x00000a0000017a02 */ /* 0x000fc40000000f00 */
[----:B------:R-:W0:Y:S01]  /*0010*/  S2R R3, SR_TID.X ;  /* 0x0000000000037919 */ /* 0x000e220000002100 */
[----:B------:R-:W-:Y:S01]  /*0020*/  HFMA2.MMA R76, -RZ, RZ, 0, 0 ;  /* 0x00000000ff4c7435 */ /* 0x000fe200000001ff */
[----:B------:R-:W-:Y:S01]  /*0030*/  MOV R30, RZ ;  /* 0x000000ff001e7202 */ /* 0x000fe20000000f00 */
[----:B------:R-:W-:Y:S01]  /*0040*/  HFMA2.MMA R74, -RZ, RZ, 0, 0 ;  /* 0x00000000ff4a7435 */ /* 0x000fe200000001ff */
[----:B------:R-:W1:Y:S01]  /*0050*/  S2R R31, SR_CTAID.X ;  /* 0x00000000001f7919 */ /* 0x000e620000002500 */
[----:B------:R-:W-:Y:S01]  /*0060*/  HFMA2.MMA R2, -RZ, RZ, 0, 0 ;  /* 0x00000000ff027435 */ /* 0x000fe200000001ff */
[----:B------:R-:W-:Y:S01]  /*0070*/  MOV R6, RZ ;  /* 0x000000ff00067202 */ /* 0x000fe20000000f00 */
        /* <DEDUP_REMOVED lines=17> */
[C---:B0-----:R-:W-:Y:S01]  /*0190*/  IADD3 R77, R3.reuse, 0x2, RZ ;  /* 0x00000002034d7810 */ /* 0x041fe20007ffe0ff */
[C---:B------:R-:W-:Y:S01]  /*01a0*/  IMAD.HI R18, R3.reuse, -0x77777777, R2 ;  /* 0x8888888903127827 */ /* 0x040fe200078e0202 */
[C---:B------:R-:W-:Y:S01]  /*01b0*/  IADD3 R75, R3.reuse, 0x4, RZ ;  /* 0x00000004034b7810 */ /* 0x040fe20007ffe0ff */
[----:B------:R-:W-:Y:S01]  /*01c0*/  HFMA2.MMA R50, -RZ, RZ, 0, 0 ;  /* 0x00000000ff327435 */ /* 0x000fe200000001ff */
[----:B------:R-:W-:Y:S01]  /*01d0*/  IADD3 R7, R3, 0x80, RZ ;  /* 0x0000008003077810 */ /* 0x000fe20007ffe0ff */
[----:B-1----:R-:W-:Y:S01]  /*01e0*/  IMAD.HI R0, R31, -0x6db6db6d, R30 ;  /* 0x924924931f007827 */ /* 0x002fe200078e021e */
[C---:B------:R-:W-:Y:S01]  /*01f0*/  IADD3 R95, R3.reuse, 0x70, RZ ;  /* 0x00000070035f7810 */ /* 0x040fe20007ffe0ff */
[----:B------:R-:W-:Y:S01]  /*0200*/  HFMA2.MMA R98, -RZ, RZ, 0, 0 ;  /* 0x00000000ff627435 */ /* 0x000fe200000001ff */
[----:B------:R-:W-:Y:S01]  /*0210*/  IADD3 R67, R3, 0x8, RZ ;  /* 0x0000000803437810 */ /* 0x000fe20007ffe0ff */
[----:B------:R-:W-:Y:S01]  /*0220*/  IMAD.HI R88, R77, -0x77777777, R76 ;  /* 0x888888894d587827 */ /* 0x000fe200078e024c */
[----:B------:R-:W-:Y:S01]  /*0230*/  IADD3 R45, R3, 0x18, RZ ;  /* 0x00000018032d7810 */ /* 0x000fe20007ffe0ff */
[----:B------:R-:W-:Y:S01]  /*0240*/  HFMA2.MMA R90, -RZ, RZ, 0, 0 ;  /* 0x00000000ff5a7435 */ /* 0x000fe200000001ff */
[----:B------:R-:W-:Y:S01]  /*0250*/  SHF.R.U32.HI R29, RZ, 0x1f, R0 ;  /* 0x0000001fff1d7819 */ /* 0x000fe20000011600 */
[----:B------:R-:W-:Y:S01]  /*0260*/  IMAD.HI R76, R75, -0x77777777, R74 ;  /* 0x888888894b4c7827 */ /* 0x000fe200078e024a */
[----:B------:R-:W-:Y:S01]  /*0270*/  SHF.R.S32.HI R74, RZ, 0x1, R3 ;  /* 0x00000001ff4a7819 */ /* 0x000fe20000011403 */
[----:B------:R-:W-:Y:S01]  /*0280*/  HFMA2.MMA R16, -RZ, RZ, 0, 0 ;  /* 0x00000000ff107435 */ /* 0x000fe200000001ff */
[----:B------:R-:W-:Y:S01]  /*0290*/  IADD3 R93, R3, 0x60, RZ ;  /* 0x00000060035d7810 */ /* 0x000fe20007ffe0ff */
[----:B------:R-:W-:Y:S01]  /*02a0*/  IMAD.HI R25, R7, -0x77777777, R6 ;  /* 0x8888888907197827 */ /* 0x000fe200078e0206 */
[----:B------:R-:W-:Y:S01]  /*02b0*/  IADD3 R55, R3, 0x100, RZ ;  /* 0x0000010003377810 */ /* 0x000fe20007ffe0ff */
[----:B------:R-:W-:Y:S01]  /*02c0*/  HFMA2.MMA R84, -RZ, RZ, 0, 0 ;  /* 0x00000000ff547435 */ /* 0x000fe200000001ff */
[----:B------:R-:W-:Y:S01]  /*02d0*/  IADD3 R49, R74, 0x24, RZ ;  /* 0x000000244a317810 */ /* 0x000fe20007ffe0ff */
[----:B------:R-:W-:Y:S01]  /*02e0*/  IMAD.HI R6, R95, 0x38e38e39, RZ ;  /* 0x38e38e395f067827 */ /* 0x000fe200078e02ff */
[----:B------:R-:W-:Y:S01]  /*02f0*/  LEA.HI.SX32 R0, R0, R29, 0x1d ;  /* 0x0000001d00007211 */ /* 0x000fe200078feaff */
[----:B------:R-:W-:Y:S01]  /*0300*/  HFMA2.MMA R58, -RZ, RZ, 0, 0 ;  /* 0x00000000ff3a7435 */ /* 0x000fe200000001ff */
[----:B------:R-:W-:Y:S01]  /*0310*/  IADD3 R87, R3, 0x50, RZ ;  /* 0x0000005003577810 */ /* 0x000fe20007ffe0ff */
[----:B------:R-:W-:Y:S01]  /*0320*/  IMAD.HI R27, R67, -0x77777777, R66 ;  /* 0x88888889431b7827 */ /* 0x000fe200078e0242 */
[----:B------:R-:W-:Y:S01]  /*0330*/  SHF.R.U32.HI R29, RZ, 0x1f, R6 ;  /* 0x0000001fff1d7819 */ /* 0x000fe20000011606 */
[----:B------:R-:W-:Y:S01]  /*0340*/  HFMA2.MMA R78, -RZ, RZ, 0, 0 ;  /* 0x00000000ff4e7435 */ /* 0x000fe200000001ff */
[----:B------:R-:W-:Y:S01]  /*0350*/  IADD3 R11, R3, 0x700, RZ ;  /* 0x00000700030b7810 */ /* 0x000fe20007ffe0ff */
[----:B------:R-:W-:Y:S01]  /*0360*/  IMAD.HI R66, R45, -0x77777777, R44 ;  /* 0x888888892d427827 */ /* 0x000fe200078e022c */
[----:B------:R-:W-:Y:S01]  /*0370*/  IADD3 R61, R3, 0x180, RZ ;  /* 0x00000180033d7810 */ /* 0x000fe20007ffe0ff */
[----:B------:R-:W-:Y:S01]  /*0380*/  ULDC.64 UR4, c[0x0][0x118] ;  /* 0x0000460000047ab9 */ /* 0x000fe20000000a00 */
[----:B------:R-:W-:Y:S01]  /*0390*/  SHF.R.U32.HI R53, RZ, 0x1f, R18 ;  /* 0x0000001fff357819 */ /* 0x000fe20000011612 */
[----:B------:R-:W-:Y:S01]  /*03a0*/  IMAD.HI R44, R93, 0x38e38e39, RZ ;  /* 0x38e38e395d2c7827 */ /* 0x000fe200078e02ff */
[----:B------:R-:W-:-:S02]  /*03b0*/  LEA.HI.SX32 R6, R6, R29, 0x1b ;  /* 0x0000001d06067211 */ /* 0x000fc400078fdaff */
[----:B------:R-:W-:Y:S01]  /*03c0*/  IADD3 R9, R3, 0x300, RZ ;  /* 0x0000030003097810 */ /* 0x000fe20007ffe0ff */
[----:B------:R-:W-:Y:S01]  /*03d0*/  IMAD.HI R23, R55, -0x77777777, R54 ;  /* 0x8888888937177827 */ /* 0x000fe200078e0236 */
[----:B------:R-:W-:Y:S02]  /*03e0*/  SHF.R.U32.HI R29, RZ, 0x1f, R44 ;  /* 0x0000001fff1d7819 */ /* 0x000fe4000001162c */
[----:B------:R-:W-:Y:S01]  /*03f0*/  IADD3 R89, R3, 0x40, RZ ;  /* 0x0000004003597810 */ /* 0x000fe20007ffe0ff */
[----:B------:R-:W-:Y:S01]  /*0400*/  IMAD.HI R54, R49, -0x77777777, R48 ;  /* 0x8888888931367827 */ /* 0x000fe200078e0230 */
[----:B------:R-:W-:Y:S02]  /*0410*/  LEA.HI.SX32 R44, R44, R29, 0x1b ;  /* 0x0000001d2c2c7211 */ /* 0x000fe400078fdaff */
[----:B------:R-:W-:Y:S01]  /*0420*/  IADD3 R29, R3, 0x20, RZ ;  /* 0x00000020031d7810 */ /* 0x000fe20007ffe0ff */
[----:B------:R-:W-:Y:S01]  /*0430*/  IMAD.HI R48, R87, 0x38e38e39, RZ ;  /* 0x38e38e3957307827 */ /* 0x000fe200078e02ff */
[----:B------:R-:W-:-:S02]  /*0440*/  IADD3 R47, R3, 0xa, RZ ;  /* 0x0000000a032f7810 */ /* 0x000fc40007ffe0ff */
[----:B------:R-:W-:Y:S01]  /*0450*/  IADD3 R69, R3, 0x12, RZ ;  /* 0x0000001203457810 */ /* 0x000fe20007ffe0ff */
[----:B------:R-:W-:Y:S01]  /*0460*/  IMAD.HI R19, R11, -0x77777777, R10 ;  /* 0x888888890b137827 */ /* 0x000fe200078e020a */
[CC--:B------:R-:W-:Y:S02]  /*0470*/  LEA.HI.SX32 R10, R18.reuse, R53.reuse, 0x1a ;  /* 0x00000035120a7211 */ /* 0x0c0fe400078fd2ff */
[----:B------:R-:W-:Y:S01]  /*0480*/  SHF.R.U32.HI R65, RZ, 0x1f, R48 ;  /* 0x0000001fff417819 */ /* 0x000fe20000011630 */
[----:B------:R-:W-:Y:S01]  /*0490*/  IMAD.HI R41, R61, -0x77777777, R60 ;  /* 0x888888893d297827 */ /* 0x000fe200078e023c */
[----:B------:R-:W-:Y:S02]  /*04a0*/  LEA.HI.SX32 R60, R18, R53, 0x1c ;  /* 0x00000035123c7211 */ /* 0x000fe400078fe2ff */
[----:B------:R-:W-:Y:S01]  /*04b0*/  IADD3 R53, R74, 0x8, RZ ;  /* 0x000000084a357810 */ /* 0x000fe20007ffe0ff */
[----:B------:R-:W-:Y:S01]  /*04c0*/  IMAD R95, R6, -0x90, R95 ;  /* 0xffffff70065f7824 */ /* 0x000fe200078e025f */
[----:B------:R-:W-:Y:S01]  /*04d0*/  IADD3 R6, R3, 0x30, RZ ;  /* 0x0000003003067810 */ /* 0x000fe20007ffe0ff */
[----:B------:R-:W-:Y:S01]  /*04e0*/  IMAD.HI R20, R9, -0x77777777, R8 ;  /* 0x8888888909147827 */ /* 0x000fe200078e0208 */
[----:B------:R-:W-:-:S02]  /*04f0*/  LEA.HI.SX32 R48, R48, R65, 0x1b ;  /* 0x0000004130307211 */ /* 0x000fc400078fdaff */
[----:B------:R-:W-:Y:S01]  /*0500*/  IADD3 R39, R3, 0x1a, RZ ;  /* 0x0000001a03277810 */ /* 0x000fe20007ffe0ff */
[----:B------:R-:W-:Y:S01]  /*0510*/  IMAD.HI R8, R53, -0x77777777, R52 ;  /* 0x8888888935087827 */ /* 0x000fe200078e0234 */
[C---:B------:R-:W-:Y:S02]  /*0520*/  IADD3 R37, R3.reuse, 0x14, RZ ;  /* 0x0000001403257810 */ /* 0x040fe40007ffe0ff */
[----:B------:R-:W-:Y:S01]  /*0530*/  IADD3 R63, R3, 0x680, RZ ;  /* 0x00000680033f7810 */ /* 0x000fe20007ffe0ff */
[----:B------:R-:W-:Y:S01]  /*0540*/  IMAD.HI R52, R89, 0x38e38e39, RZ ;  /* 0x38e38e3959347827 */ /* 0x000fe200078e02ff */
[C---:B------:R-:W-:Y:S02]  /*0550*/  IADD3 R73, R3.reuse, 0x400, RZ ;  /* 0x0000040003497810 */ /* 0x040fe40007ffe0ff */
[----:B------:R-:W-:Y:S01]  /*0560*/  IADD3 R15, R3, 0x380, RZ ;  /* 0x00000380030f7810 */ /* 0x000fe20007ffe0ff */
[----:B------:R-:W-:Y:S01]  /*0570*/  IMAD R93, R44, -0x90, R93 ;  /* 0xffffff702c5d7824 */ /* 0x000fe200078e025d */
[----:B------:R-:W-:Y:S01]  /*0580*/  SHF.R.U32.HI R79, RZ, 0x1f, R52 ;  /* 0x0000001fff4f7819 */ /* 0x000fe20000011634 */
[----:B------:R-:W-:Y:S01]  /*0590*/  IMAD.HI R44, R6, 0x38e38e39, RZ ;  /* 0x38e38e39062c7827 */ /* 0x000fe200078e02ff */
[----:B------:R-:W-:-:S02]  /*05a0*/  IADD3 R57, R74, 0x10, RZ ;  /* 0x000000104a397810 */ /* 0x000fc40007ffe0ff */
[----:B------:R-:W-:Y:S01]  /*05b0*/  LEA.HI.SX32 R52, R52, R79, 0x1b ;  /* 0x0000004f34347211 */ /* 0x000fe200078fdaff */
[----:B------:R-:W-:Y:S01]  /*05c0*/  IMAD R87, R48, -0x90, R87 ;  /* 0xffffff7030577824 */ /* 0x000fe200078e0257 */
[----:B------:R-:W-:Y:S01]  /*05d0*/  SHF.R.U32.HI R65, RZ, 0x1f, R44 ;  /* 0x0000001fff417819 */ /* 0x000fe2000001162c */
[----:B------:R-:W-:Y:S01]  /*05e0*/  IMAD.HI R48, R29, 0x38e38e39, RZ ;  /* 0x38e38e391d307827 */ /* 0x000fe200078e02ff */
[----:B------:R-:W-:Y:S02]  /*05f0*/  MOV R56, RZ ;  /* 0x000000ff00387202 */ /* 0x000fe40000000f00 */
[----:B------:R-:W-:Y:S01]  /*0600*/  LEA.HI.SX32 R79, R44, R65, 0x1b ;  /* 0x000000412c4f7211 */ /* 0x000fe200078fdaff */
[----:B------:R-:W-:Y:S01]  /*0610*/  IMAD.HI R86, R47, -0x77777777, R46 ;  /* 0x888888892f567827 */ /* 0x000fe200078e022e */
[----:B------:R-:W-:Y:S02]  /*0620*/  SHF.R.U32.HI R101, RZ, 0x1f, R48 ;  /* 0x0000001fff657819 */ /* 0x000fe40000011630 */
[----:B------:R-:W-:Y:S01]  /*0630*/  SHF.R.U32.HI R44, RZ, 0x1f, R27 ;  /* 0x0000001fff2c7819 */ /* 0x000fe2000001161b */
[----:B------:R-:W-:Y:S01]  /*0640*/  IMAD.HI R46, R69, -0x77777777, R68 ;  /* 0x88888889452e7827 */ /* 0x000fe200078e0244 */
[----:B------:R-:W-:-:S02]  /*0650*/  LEA.HI.SX32 R48, R48, R101, 0x1b ;  /* 0x0000006530307211 */ /* 0x000fc400078fdaff */
[----:B------:R-:W-:Y:S01]  /*0660*/  LEA.HI.SX32 R101, R27, R44, 0x1c ;  /* 0x0000002c1b657211 */ /* 0x000fe200078fe2ff */
[----:B------:R-:W-:Y:S01]  /*0670*/  IMAD.HI R68, R39, -0x77777777, R38 ;  /* 0x8888888927447827 */ /* 0x000fe200078e0226 */
[----:B------:R-:W-:Y:S02]  /*0680*/  SHF.R.U32.HI R103, RZ, 0x1f, R86 ;  /* 0x0000001fff677819 */ /* 0x000fe40000011656 */
[----:B------:R-:W-:Y:S01]  /*0690*/  SHF.R.U32.HI R105, RZ, 0x1f, R46 ;  /* 0x0000001fff697819 */ /* 0x000fe2000001162e */
[----:B------:R-:W-:Y:S01]  /*06a0*/  IMAD R44, R101, -0x1e, R67 ;  /* 0xffffffe2652c7824 */ /* 0x000fe200078e0243 */
[----:B------:R-:W-:Y:S01]  /*06b0*/  SHF.R.U32.HI R101, RZ, 0x1f, R88 ;  /* 0x0000001fff657819 */ /* 0x000fe20000011658 */
[----:B------:R-:W-:Y:S01]  /*06c0*/  IMAD.HI R38, R37, -0x77777777, R36 ;  /* 0x8888888925267827 */ /* 0x000fe200078e0224 */
[----:B------:R-:W-:Y:S02]  /*06d0*/  LEA.HI.SX32 R103, R86, R103, 0x1c ;  /* 0x0000006756677211 */ /* 0x000fe400078fe2ff */
[----:B------:R-:W-:Y:S01]  /*06e0*/  LEA.HI.SX32 R101, R88, R101, 0x1c ;  /* 0x0000006558657211 */ /* 0x000fe200078fe2ff */
[----:B------:R-:W-:Y:S01]  /*06f0*/  IMAD R89, R52, -0x90, R89 ;  /* 0xffffff7034597824 */ /* 0x000fe200078e0259 */
[----:B------:R-:W-:Y:S01]  /*0700*/  LEA.HI.SX32 R105, R46, R105, 0x1c ;  /* 0x000000692e697211 */ /* 0x000fe200078fe2ff */
[----:B------:R-:W-:Y:S01]  /*0710*/  IMAD.HI R26, R63, -0x77777777, R62 ;  /* 0x888888893f1a7827 */ /* 0x000fe200078e023e */
[----:B------:R-:W-:-:S02]  /*0720*/  IADD3 R52, R3, 0xd00, RZ ;  /* 0x00000d0003347810 */ /* 0x000fc40007ffe0ff */
[----:B------:R-:W-:Y:S01]  /*0730*/  IADD3 R71, R3, 0x1c, RZ ;  /* 0x0000001c03477810 */ /* 0x000fe20007ffe0ff */
[----:B------:R-:W-:Y:S01]  /*0740*/  IMAD R46, R101, -0x1e, R77 ;  /* 0xffffffe2652e7824 */ /* 0x000fe200078e024d */
[----:B------:R-:W-:Y:S01]  /*0750*/  SHF.R.U32.HI R101, RZ, 0x1f, R76 ;  /* 0x0000001fff657819 */ /* 0x000fe2000001164c */
[----:B------:R-:W-:Y:S01]  /*0760*/  IMAD R27, R79, -0x90, R6 ;  /* 0xffffff704f1b7824 */ /* 0x000fe200078e0206 */
[----:B------:R-:W-:Y:S01]  /*0770*/  IADD3 R6, R3, 0x880, RZ ;  /* 0x0000088003067810 */ /* 0x000fe20007ffe0ff */
[----:B------:R-:W-:Y:S01]  /*0780*/  IMAD.HI R62, R73, 0x38e38e39, RZ ;  /* 0x38e38e39493e7827 */ /* 0x000fe200078e02ff */
[----:B------:R-:W-:Y:S01]  /*0790*/  LEA.HI.SX32 R101, R76, R101, 0x1c ;  /* 0x000000654c657211 */ /* 0x000fe200078fe2ff */
[----:B------:R-:W-:Y:S01]  /*07a0*/  HFMA2.MMA R76, -RZ, RZ, 0, 0 ;  /* 0x00000000ff4c7435 */ /* 0x000fe200000001ff */
[----:B------:R-:W-:Y:S01]  /*07b0*/  IADD3 R5, R3, 0x480, RZ ;  /* 0x0000048003057810 */ /* 0x000fe20007ffe0ff */
[----:B------:R-:W-:Y:S01]  /*07c0*/  IMAD.HI R22, R15, -0x77777777, R14 ;  /* 0x888888890f167827 */ /* 0x000fe200078e020e */
[----:B------:R-:W-:-:S02]  /*07d0*/  IADD3 R35, R3, 0x6, RZ ;  /* 0x0000000603237810 */ /* 0x000fc40007ffe0ff */
[----:B------:R-:W-:Y:S01]  /*07e0*/  MOV R34, RZ ;  /* 0x000000ff00227202 */ /* 0x000fe20000000f00 */
[----:B------:R-:W-:Y:S01]  /*07f0*/  IMAD R47, R103, -0x1e, R47 ;  /* 0xffffffe2672f7824 */ /* 0x000fe200078e022f */
[----:B------:R-:W-:Y:S01]  /*0800*/  SHF.R.U32.HI R103, RZ, 0x1f, R38 ;  /* 0x0000001fff677819 */ /* 0x000fe20000011626 */
[----:B------:R-:W-:Y:S01]  /*0810*/  IMAD.HI R14, R57, -0x77777777, R56 ;  /* 0x88888889390e7827 */ /* 0x000fe200078e0238 */
[----:B------:R-:W-:Y:S02]  /*0820*/  IADD3 R56, R3, 0x1180, RZ ;  /* 0x0000118003387810 */ /* 0x000fe40007ffe0ff */
[----:B------:R-:W-:Y:S01]  /*0830*/  LEA.HI.SX32 R103, R38, R103, 0x1c ;  /* 0x0000006726677211 */ /* 0x000fe200078fe2ff */
[----:B------:R-:W-:Y:S01]  /*0840*/  IMAD.HI R30, R73, -0x77777777, R72 ;  /* 0x88888889491e7827 */ /* 0x000fe200078e0248 */
[----:B------:R-:W-:Y:S02]  /*0850*/  SHF.R.U32.HI R73, RZ, 0x1f, R62 ;  /* 0x0000001fff497819 */ /* 0x000fe4000001163e */
[----:B------:R-:W-:Y:S01]  /*0860*/  IADD3 R51, R3, 0xe, RZ ;  /* 0x0000000e03337810 */ /* 0x000fe20007ffe0ff */
[----:B------:R-:W-:Y:S01]  /*0870*/  IMAD.HI R52, R52, 0x38e38e39, RZ ;  /* 0x38e38e3934347827 */ /* 0x000fe200078e02ff */
[----:B------:R-:W-:-:S02]  /*0880*/  LEA.HI.SX32 R62, R62, R73, 0x1b ;  /* 0x000000493e3e7211 */ /* 0x000fc400078fdaff */
[----:B------:R-:W-:Y:S01]  /*0890*/  IADD3 R33, R3, 0x16, RZ ;  /* 0x0000001603217810 */ /* 0x000fe20007ffe0ff */
[----:B------:R-:W-:Y:S01]  /*08a0*/  IMAD.HI R6, R6, 0x38e38e39, RZ ;  /* 0x38e38e3906067827 */ /* 0x000fe200078e02ff */
[----:B------:R-:W-:Y:S02]  /*08b0*/  MOV R32, RZ ;  /* 0x000000ff00207202 */ /* 0x000fe40000000f00 */
[----:B------:R-:W-:Y:S01]  /*08c0*/  SHF.R.U32.HI R77, RZ, 0x1f, R68 ;  /* 0x0000001fff4d7819 */ /* 0x000fe20000011644 */
[----:B------:R-:W-:Y:S01]  /*08d0*/  IMAD.HI R2, R71, -0x77777777, R70 ;  /* 0x8888888947027827 */ /* 0x000fe200078e0246 */
[----:B------:R-:W-:Y:S02]  /*08e0*/  SHF.R.U32.HI R73, RZ, 0x1f, R6 ;  /* 0x0000001fff497819 */ /* 0x000fe40000011606 */
[----:B------:R-:W-:Y:S01]  /*08f0*/  LEA.HI.SX32 R77, R68, R77, 0x1c ;  /* 0x0000004d444d7211 */ /* 0x000fe200078fe2ff */
[----:B------:R-:W-:Y:S01]  /*0900*/  IMAD R38, R101, -0x1e, R75 ;  /* 0xffffffe265267824 */ /* 0x000fe200078e024b */
[----:B------:R-:W-:Y:S01]  /*0910*/  SHF.R.U32.HI R75, RZ, 0x1f, R52 ;  /* 0x0000001fff4b7819 */ /* 0x000fe20000011634 */
[----:B------:R-:W-:Y:S01]  /*0920*/  IMAD.HI R70, R56, 0x38e38e39, RZ ;  /* 0x38e38e3938467827 */ /* 0x000fe200078e02ff */
[----:B------:R-:W-:-:S02]  /*0930*/  LEA.HI.SX32 R56, R6, R73, 0x1b ;  /* 0x0000004906387211 */ /* 0x000fc400078fdaff */
[----:B------:R-:W-:Y:S01]  /*0940*/  LEA.HI.SX32 R52, R52, R75, 0x1b ;  /* 0x0000004b34347211 */ /* 0x000fe200078fdaff */
[----:B------:R-:W-:Y:S01]  /*0950*/  IMAD.HI R21, R5, -0x77777777, R4 ;  /* 0x8888888905157827 */ /* 0x000fe200078e0204 */
[----:B------:R-:W-:Y:S02]  /*0960*/  SHF.R.U32.HI R75, RZ, 0x1f, R70 ;  /* 0x0000001fff4b7819 */ /* 0x000fe40000011646 */
[----:B------:R-:W-:Y:S01]  /*0970*/  IADD3 R5, R3, 0x10, RZ ;  /* 0x0000001003057810 */ /* 0x000fe20007ffe0ff */
[----:B------:R-:W-:Y:S01]  /*0980*/  IMAD.HI R34, R35, -0x77777777, R34 ;  /* 0x8888888923227827 */ /* 0x000fe200078e0222 */
[----:B------:R-:W-:Y:S02]  /*0990*/  SHF.R.U32.HI R73, RZ, 0x1f, R2 ;  /* 0x0000001fff497819 */ /* 0x000fe40000011602 */
[----:B------:R-:W-:Y:S01]  /*09a0*/  LEA.HI.SX32 R6, R70, R75, 0x1b ;  /* 0x0000004b46067211 */ /* 0x000fe200078fdaff */
[----:B------:R-:W-:Y:S01]  /*09b0*/  IMAD.HI R36, R51, -0x77777777, R50 ;  /* 0x8888888933247827 */ /* 0x000fe200078e0232 */
[----:B------:R-:W-:-:S02]  /*09c0*/  LEA.HI.SX32 R70, R2, R73, 0x1c ;  /* 0x0000004902467211 */ /* 0x000fc400078fe2ff */
[----:B------:R-:W-:Y:S01]  /*09d0*/  SHF.R.U32.HI R73, RZ, 0x1f, R34 ;  /* 0x0000001fff497819 */ /* 0x000fe20000011622 */
[----:B------:R-:W-:Y:S01]  /*09e0*/  IMAD.HI R32, R33, -0x77777777, R32 ;  /* 0x8888888921207827 */ /* 0x000fe200078e0220 */
[----:B------:R-:W-:Y:S02]  /*09f0*/  SHF.R.U32.HI R75, RZ, 0x1f, R36 ;  /* 0x0000001fff4b7819 */ /* 0x000fe40000011624 */
[----:B------:R-:W-:Y:S01]  /*0a00*/  LEA.HI.SX32 R34, R34, R73, 0x1c ;  /* 0x0000004922227211 */ /* 0x000fe200078fe2ff */
[----:B------:R-:W-:Y:S01]  /*0a10*/  IMAD.HI R4, R5, -0x77777777, R4 ;  /* 0x8888888905047827 */ /* 0x000fe200078e0204 */
[----:B------:R-:W-:Y:S02]  /*0a20*/  LEA.HI.SX32 R75, R36, R75, 0x1c ;  /* 0x0000004b244b7211 */ /* 0x000fe400078fe2ff */
[----:B------:R-:W-:Y:S01]  /*0a30*/  IADD3 R99, R74, 0x4, RZ ;  /* 0x000000044a637810 */ /* 0x000fe20007ffe0ff */
[----:B------:R-:W-:Y:S01]  /*0a40*/  IMAD R39, R77, -0x1e, R39 ;  /* 0xffffffe24d277824 */ /* 0x000fe200078e0227 */
[----:B------:R-:W-:Y:S01]  /*0a50*/  SHF.R.U32.HI R77, RZ, 0x1f, R32 ;  /* 0x0000001fff4d7819 */ /* 0x000fe20000011620 */
[----:B------:R-:W-:Y:S01]  /*0a60*/  IMAD R35, R34, -0x1e, R35 ;  /* 0xffffffe222237824 */ /* 0x000fe200078e0223 */
[----:B------:R-:W-:Y:S01]  /*0a70*/  SHF.R.U32.HI R73, RZ, 0x1f, R4 ;  /* 0x0000001fff497819 */ /* 0x000fe20000011604 */
[----:B------:R-:W-:Y:S01]  /*0a80*/  IMAD R34, R75, -0x1e, R51 ;  /* 0xffffffe24b227824 */ /* 0x000fe200078e0233 */
[----:B------:R-:W-:Y:S01]  /*0a90*/  LEA.HI.SX32 R77, R32, R77, 0x1c ;  /* 0x0000004d204d7211 */ /* 0x000fe200078fe2ff */
[----:B------:R-:W-:Y:S01]  /*0aa0*/  IMAD R51, R0, 0x9000, R5 ;  /* 0x0000900000337824 */ /* 0x000fe200078e0205 */
[----:B------:R-:W-:Y:S01]  /*0ab0*/  LEA.HI.SX32 R73, R4, R73, 0x1c ;  /* 0x0000004904497211 */ /* 0x000fe200078fe2ff */
[----:B------:R-:W-:Y:S01]  /*0ac0*/  IMAD.HI R18, R99, -0x77777777, R98 ;  /* 0x8888888963127827 */ /* 0x000fe200078e0262 */
[----:B------:R-:W-:-:S02]  /*0ad0*/  IADD3 R97, R3, 0x500, RZ ;  /* 0x0000050003617810 */ /* 0x000fc40007ffe0ff */
[----:B------:R-:W-:Y:S01]  /*0ae0*/  MOV R96, RZ ;  /* 0x000000ff00607202 */ /* 0x000fe20000000f00 */
[----:B------:R-:W-:Y:S01]  /*0af0*/  IMAD R33, R77, -0x1e, R33 ;  /* 0xffffffe24d217824 */ /* 0x000fe200078e0221 */
[----:B------:R-:W-:Y:S01]  /*0b00*/  IADD3 R13, R3, 0x280, RZ ;  /* 0x00000280030d7810 */ /* 0x000fe20007ffe0ff */
[----:B------:R-:W-:Y:S01]  /*0b10*/  IMAD R32, R73, -0x1e, R5 ;  /* 0xffffffe249207824 */ /* 0x000fe200078e0205 */
[----:B------:R-:W-:Y:S01]  /*0b20*/  MOV R12, RZ ;  /* 0x000000ff000c7202 */ /* 0x000fe20000000f00 */
[----:B------:R-:W-:Y:S01]  /*0b30*/  IMAD R77, R10, -0x78, R3 ;  /* 0xffffff880a4d7824 */ /* 0x000fe200078e0203 */
[----:B------:R-:W-:Y:S01]  /*0b40*/  IADD3 R91, R74, 0xc, RZ ;  /* 0x0000000c4a5b7810 */ /* 0x000fe20007ffe0ff */
[--C-:B------:R-:W-:Y:S01]  /*0b50*/  IMAD R2, R62, 0x480, R51.reuse ;  /* 0x000004803e027824 */ /* 0x100fe200078e0233 */
[C---:B------:R-:W-:Y:S01]  /*0b60*/  IADD3 R17, R3.reuse, 0x200, RZ ;  /* 0x0000020003117810 */ /* 0x040fe20007ffe0ff */
[--C-:B------:R-:W-:Y:S01]  /*0b70*/  IMAD R4, R56, 0x480, R51.reuse ;  /* 0x0000048038047824 */ /* 0x100fe200078e0233 */
[----:B------:R-:W-:Y:S01]  /*0b80*/  IADD3 R56, R3, 0xe00, RZ ;  /* 0x00000e0003387810 */ /* 0x000fe20007ffe0ff */
[--C-:B------:R-:W-:Y:S01]  /*0b90*/  IMAD R5, R52, 0x480, R51.reuse ;  /* 0x0000048034057824 */ /* 0x100fe200078e0233 */
[----:B------:R-:W-:Y:S01]  /*0ba0*/  IADD3 R85, R74, 0x14, RZ ;  /* 0x000000144a557810 */ /* 0x000fe20007ffe0ff */
[----:B------:R-:W-:Y:S01]  /*0bb0*/  IMAD R6, R6, 0x480, R51 ;  /* 0x0000048006067824 */ /* 0x000fe200078e0233 */
[----:B------:R-:W-:Y:S01]  /*0bc0*/  SHF.R.U32.HI R51, RZ, 0x1f, R54 ;  /* 0x0000001fff337819 */ /* 0x000fe20000011636 */
[----:B------:R-:W-:Y:S01]  /*0bd0*/  IMAD.HI R76, R77, -0x77777777, R76 ;  /* 0x888888894d4c7827 */ /* 0x000fe200078e024c */
[----:B------:R-:W-:-:S02]  /*0be0*/  SHF.R.U32.HI R77, RZ, 0x1f, R18 ;  /* 0x0000001fff4d7819 */ /* 0x000fc40000011612 */
[----:B------:R-:W-:Y:S01]  /*0bf0*/  LEA.HI.SX32 R101, R54, R51, 0x1b ;  /* 0x0000003336657211 */ /* 0x000fe200078fdaff */
[----:B------:R-:W-:Y:S01]  /*0c00*/  IMAD R51, R60, -0x1e, R3 ;  /* 0xffffffe23c337824 */ /* 0x000fe200078e0203 */
[----:B------:R-:W-:Y:S01]  /*0c10*/  LEA.HI.SX32 R98, R18, R77, 0x1b ;  /* 0x0000004d12627211 */ /* 0x000fe200078fdaff */
[----:B------:R-:W-:Y:S01]  /*0c20*/  IMAD.HI R40, R97, -0x77777777, R96 ;  /* 0x8888888961287827 */ /* 0x000fe200078e0260 */
[C---:B------:R-:W-:Y:S02]  /*0c30*/  IADD3 R54, R3.reuse, 0x980, RZ ;  /* 0x0000098003367810 */ /* 0x040fe40007ffe0ff */
[----:B------:R-:W-:Y:S01]  /*0c40*/  IADD3 R43, R3, 0xc, RZ ;  /* 0x0000000c032b7810 */ /* 0x000fe20007ffe0ff */
[----:B------:R-:W-:Y:S01]  /*0c50*/  IMAD R77, R10, 0x310, R51 ;  /* 0x000003100a4d7824 */ /* 0x000fe200078e0233 */
[----:B------:R-:W-:Y:S01]  /*0c60*/  IADD3 R51, R51, -0x1, RZ ;  /* 0xffffffff33337810 */ /* 0x000fe20007ffe0ff */
[----:B------:R-:W-:Y:S01]  /*0c70*/  IMAD.HI R10, R7, 0x38e38e39, RZ ;  /* 0x38e38e39070a7827 */ /* 0x000fe200078e02ff */
[----:B------:R-:W-:-:S02]  /*0c80*/  MOV R42, RZ ;  /* 0x000000ff002a7202 */ /* 0x000fc40000000f00 */
[----:B------:R-:W-:Y:S01]  /*0c90*/  ISETP.GT.U32.AND P6, PT, R51, 0x1b, PT ;  /* 0x0000001b3300780c */ /* 0x000fe20003fc4070 */
[----:B------:R-:W-:Y:S01]  /*0ca0*/  IMAD R51, R98, -0x3c, R99 ;  /* 0xffffffc462337824 */ /* 0x000fe200078e0263 */
[----:B------:R-:W-:Y:S01]  /*0cb0*/  SHF.R.U32.HI R99, RZ, 0x1f, R8 ;  /* 0x0000001fff637819 */ /* 0x000fe20000011608 */
[----:B------:R-:W-:Y:S01]  /*0cc0*/  IMAD.HI R54, R54, 0x38e38e39, RZ ;  /* 0x38e38e3936367827 */ /* 0x000fe200078e02ff */
[----:B------:R-:W-:Y:S02]  /*0cd0*/  IADD3 R59, R3, 0x580, RZ ;  /* 0x00000580033b7810 */ /* 0x000fe40007ffe0ff */
[----:B------:R-:W-:Y:S01]  /*0ce0*/  LEA.HI.SX32 R99, R8, R99, 0x1b ;  /* 0x0000006308637211 */ /* 0x000fe200078fdaff */
[----:B------:R-:W-:Y:S01]  /*0cf0*/  IMAD.HI R96, R97, 0x38e38e39, RZ ;  /* 0x38e38e3961607827 */ /* 0x000fe200078e02ff */
[----:B------:R-:W-:Y:S02]  /*0d00*/  SHF.R.U32.HI R97, RZ, 0x1f, R10 ;  /* 0x0000001fff617819 */ /* 0x000fe4000001160a */
[----:B------:R-:W-:Y:S01]  /*0d10*/  IADD3 R60, R3, 0xe80, RZ ;  /* 0x00000e80033c7810 */ /* 0x000fe20007ffe0ff */
[----:B------:R-:W-:Y:S01]  /*0d20*/  IMAD R53, R99, -0x3c, R53 ;  /* 0xffffffc463357824 */ /* 0x000fe200078e0235 */
        /* <DEDUP_REMOVED lines=9> */
[----:B------:R-:W-:Y:S01]  /*0dc0*/  IMAD.HI R54, R55, 0x38e38e39, RZ ;  /* 0x38e38e3937367827 */ /* 0x000fe200078e02ff */
[----:B------:R-:W-:Y:S02]  /*0dd0*/  SHF.R.U32.HI R55, RZ, 0x1f, R12 ;  /* 0x0000001fff377819 */ /* 0x000fe4000001160c */
[----:B------:R-:W-:Y:S01]  /*0de0*/  LEA.HI.SX32 R8, R96, R101, 0x1b ;  /* 0x0000006560087211 */ /* 0x000fe200078fdaff */
[----:B------:R-:W-:Y:S01]  /*0df0*/  IMAD.HI R56, R56, 0x38e38e39, RZ ;  /* 0x38e38e3938387827 */ /* 0x000fe200078e02ff */
[----:B------:R-:W-:-:S02]  /*0e00*/  LEA.HI.SX32 R55, R12, R55, 0x1b ;  /* 0x000000370c377211 */ /* 0x000fc400078fdaff */
[----:B------:R-:W-:Y:S01]  /*0e10*/  SHF.R.U32.HI R101, RZ, 0x1f, R54 ;  /* 0x0000001fff657819 */ /* 0x000fe20000011636 */
[----:B------:R-:W-:Y:S01]  /*0e20*/  IMAD R37, R103, -0x1e, R37 ;  /* 0xffffffe267257824 */ /* 0x000fe200078e0225 */
[----:B------:R-:W-:Y:S01]  /*0e30*/  SHF.R.U32.HI R103, RZ, 0x1f, R56 ;  /* 0x0000001fff677819 */ /* 0x000fe20000011638 */
[----:B------:R-:W-:Y:S01]  /*0e40*/  IMAD.HI R24, R17, -0x77777777, R16 ;  /* 0x8888888911187827 */ /* 0x000fe200078e0210 */
[----:B------:R-:W-:Y:S02]  /*0e50*/  LEA.HI.SX32 R99, R14, R99, 0x1b ;  /* 0x000000630e637211 */ /* 0x000fe400078fdaff */
[----:B------:R-:W-:Y:S01]  /*0e60*/  LEA.HI.SX32 R14, R56, R103, 0x1b ;  /* 0x00000067380e7211 */ /* 0x000fe200078fdaff */
[----:B------:R-:W-:Y:S01]  /*0e70*/  IMAD.HI R16, R85, -0x77777777, R84 ;  /* 0x8888888955107827 */ /* 0x000fe200078e0254 */
[----:B------:R-:W-:Y:S02]  /*0e80*/  LEA.HI.SX32 R12, R54, R101, 0x1b ;  /* 0x00000065360c7211 */ /* 0x000fe400078fdaff */
[----:B------:R-:W-:Y:S01]  /*0e90*/  IADD3 R56, R3, 0xa00, RZ ;  /* 0x00000a0003387810 */ /* 0x000fe20007ffe0ff */
[----:B------:R-:W-:Y:S01]  /*0ea0*/  IMAD.HI R64, R43, -0x77777777, R42 ;  /* 0x888888892b407827 */ /* 0x000fe200078e022a */
[----:B------:R-:W-:-:S02]  /*0eb0*/  IADD3 R83, R74, 0x18, RZ ;  /* 0x000000184a537810 */ /* 0x000fc40007ffe0ff */
[----:B------:R-:W-:Y:S01]  /*0ec0*/  MOV R82, RZ ;  /* 0x000000ff00527202 */ /* 0x000fe20000000f00 */
[----:B------:R-:W-:Y:S01]  /*0ed0*/  IMAD R55, R55, -0x3c, R91 ;  /* 0xffffffc437377824 */ /* 0x000fe200078e025b */
[----:B------:R-:W-:Y:S01]  /*0ee0*/  SHF.R.U32.HI R91, RZ, 0x1f, R16 ;  /* 0x0000001fff5b7819 */ /* 0x000fe20000011610 */
[C---:B------:R-:W-:Y:S01]  /*0ef0*/  IMAD.HI R54, R59.reuse, 0x38e38e39, RZ ;  /* 0x38e38e393b367827 */ /* 0x040fe200078e02ff */
[----:B------:R-:W-:Y:S02]  /*0f00*/  SHF.R.U32.HI R65, RZ, 0x1f, R64 ;  /* 0x0000001fff417819 */ /* 0x000fe40000011640 */
[----:B------:R-:W-:Y:S01]  /*0f10*/  LEA.HI.SX32 R91, R16, R91, 0x1b ;  /* 0x0000005b105b7211 */ /* 0x000fe200078fdaff */
[----:B------:R-:W-:Y:S01]  /*0f20*/  IMAD.HI R42, R59, -0x77777777, R58 ;  /* 0x888888893b2a7827 */ /* 0x000fe200078e023a */
[----:B------:R-:W-:Y:S02]  /*0f30*/  SHF.R.U32.HI R59, RZ, 0x1f, R54 ;  /* 0x0000001fff3b7819 */ /* 0x000fe40000011636 */
[----:B------:R-:W-:Y:S01]  /*0f40*/  LEA.HI.SX32 R65, R64, R65, 0x1c ;  /* 0x0000004140417211 */ /* 0x000fe200078fe2ff */
[----:B------:R-:W-:Y:S01]  /*0f50*/  IMAD.HI R56, R56, 0x38e38e39, RZ ;  /* 0x38e38e3938387827 */ /* 0x000fe200078e02ff */
[----:B------:R-:W-:Y:S01]  /*0f60*/  LEA.HI.SX32 R67, R66, R67, 0x1c ;  /* 0x0000004342437211 */ /* 0x000fe200078fe2ff */
[----:B------:R-:W-:Y:S01]  /*0f70*/  HFMA2.MMA R66, -RZ, RZ, 0, 0 ;  /* 0x00000000ff427435 */ /* 0x000fe200000001ff */
[----:B------:R-:W-:Y:S01]  /*0f80*/  LEA.HI.SX32 R54, R54, R59, 0x1b ;  /* 0x0000003b36367211 */ /* 0x000fe200078fdaff */
[----:B------:R-:W-:Y:S01]  /*0f90*/  IMAD.HI R62, R60, 0x38e38e39, RZ ;  /* 0x38e38e393c3e7827 */ /* 0x000fe200078e02ff */
[----:B------:R-:W-:-:S02]  /*0fa0*/  IADD3 R81, R3, 0x600, RZ ;  /* 0x0000060003517810 */ /* 0x000fc40007ffe0ff */
[----:B------:R-:W-:Y:S01]  /*0fb0*/  IADD3 R73, R74, 0x34, RZ ;  /* 0x000000344a497810 */ /* 0x000fe20007ffe0ff */
[----:B------:R-:W-:Y:S01]  /*0fc0*/  IMAD R57, R99, -0x3c, R57 ;  /* 0xffffffc463397824 */ /* 0x000fe200078e0239 */
[----:B------:R-:W-:Y:S01]  /*0fd0*/  SHF.R.U32.HI R99, RZ, 0x1f, R56 ;  /* 0x0000001fff637819 */ /* 0x000fe20000011638 */
[----:B------:R-:W-:Y:S01]  /*0fe0*/  IMAD R59, R91, -0x3c, R85 ;  /* 0xffffffc45b3b7824 */ /* 0x000fe200078e0255 */
[----:B------:R-:W-:Y:S01]  /*0ff0*/  SHF.R.U32.HI R85, RZ, 0x1f, R62 ;  /* 0x0000001fff557819 */ /* 0x000fe2000001163e */
[----:B------:R-:W-:Y:S01]  /*1000*/  IMAD.HI R58, R83, -0x77777777, R82 ;  /* 0x88888889533a7827 */ /* 0x000fe200078e0252 */
[----:B------:R-:W-:Y:S02]  /*1010*/  LEA.HI.SX32 R16, R56, R99, 0x1b ;  /* 0x0000006338107211 */ /* 0x000fe400078fdaff */
[----:B------:R-:W-:Y:S01]  /*1020*/  MOV R80, RZ ;  /* 0x000000ff00507202 */ /* 0x000fe20000000f00 */
[----:B------:R-:W-:Y:S01]  /*1030*/  IMAD R29, R48, -0x90, R29 ;  /* 0xffffff70301d7824 */ /* 0x000fe200078e021d */
[C---:B------:R-:W-:Y:S01]  /*1040*/  IADD3 R79, R74.reuse, 0x1c, RZ ;  /* 0x0000001c4a4f7810 */ /* 0x040fe20007ffe0ff */
[----:B------:R-:W-:Y:S01]  /*1050*/  IMAD R43, R65, -0x1e, R43 ;  /* 0xffffffe2412b7824 */ /* 0x000fe200078e022b */
[C---:B------:R-:W-:Y:S01]  /*1060*/  IADD3 R65, R74.reuse, 0x20, RZ ;  /* 0x000000204a417810 */ /* 0x040fe20007ffe0ff */
[----:B------:R-:W-:Y:S01]  /*1070*/  IMAD R45, R67, -0x1e, R45 ;  /* 0xffffffe2432d7824 */ /* 0x000fe200078e022d */
[C---:B------:R-:W-:Y:S01]  /*1080*/  IADD3 R67, R74.reuse, 0x28, RZ ;  /* 0x000000284a437810 */ /* 0x040fe20007ffe0ff */
[----:B------:R-:W-:Y:S01]  /*1090*/  IMAD R48, R105, -0x1e, R69 ;  /* 0xffffffe269307824 */ /* 0x000fe200078e0245 */
[----:B------:R-:W-:Y:S01]  /*10a0*/  IADD3 R69, R74, 0x2c, RZ ;  /* 0x0000002c4a457810 */ /* 0x000fe20007ffe0ff */
[----:B------:R-:W-:Y:S01]  /*10b0*/  IMAD R36, R70, -0x1e, R71 ;  /* 0xffffffe246247824 */ /* 0x000fe200078e0247 */
[C---:B------:R-:W-:Y:S01]  /*10c0*/  IADD3 R71, R74.reuse, 0x30, RZ ;  /* 0x000000304a477810 */ /* 0x040fe20007ffe0ff */
[----:B------:R-:W-:Y:S01]  /*10d0*/  IMAD.HI R52, R73, -0x77777777, R72 ;  /* 0x8888888949347827 */ /* 0x000fe200078e0248 */
[----:B------:R-:W-:Y:S01]  /*10e0*/  IADD3 R75, R74, 0x38, RZ ;  /* 0x000000384a4b7810 */ /* 0x000fe20007ffe0ff */
[----:B------:R-:W-:Y:S01]  /*10f0*/  HFMA2.MMA R74, -RZ, RZ, 0, 0 ;  /* 0x00000000ff4a7435 */ /* 0x000fe200000001ff */
[----:B------:R-:W-:Y:S01]  /*1100*/  LEA.HI.SX32 R56, R62, R85, 0x1b ;  /* 0x000000553e387211 */ /* 0x000fe200078fdaff */
[----:B------:R-:W-:Y:S01]  /*1110*/  IMAD.HI R62, R81, 0x38e38e39, RZ ;  /* 0x38e38e39513e7827 */ /* 0x000fe200078e02ff */
[----:B------:R-:W-:-:S02]  /*1120*/  IADD3 R72, R3, 0xa80, RZ ;  /* 0x00000a8003487810 */ /* 0x000fc40007ffe0ff */
[----:B------:R-:W-:Y:S01]  /*1130*/  MOV R64, RZ ;  /* 0x000000ff00407202 */ /* 0x000fe20000000f00 */
[----:B------:R-:W-:Y:S01]  /*1140*/  IMAD.HI R60, R61, 0x38e38e39, RZ ;  /* 0x38e38e393d3c7827 */ /* 0x000fe200078e02ff */
[----:B------:R-:W-:Y:S02]  /*1150*/  SHF.R.U32.HI R61, RZ, 0x1f, R58 ;  /* 0x0000001fff3d7819 */ /* 0x000fe4000001163a */
[----:B------:R-:W-:Y:S01]  /*1160*/  MOV R70, RZ ;  /* 0x000000ff00467202 */ /* 0x000fe20000000f00 */
[----:B------:R-:W-:Y:S01]  /*1170*/  IMAD.HI R28, R81, -0x77777777, R80 ;  /* 0x88888889511c7827 */ /* 0x000fe200078e0250 */
[----:B------:R-:W-:Y:S02]  /*1180*/  SHF.R.U32.HI R81, RZ, 0x1f, R62 ;  /* 0x0000001fff517819 */ /* 0x000fe4000001163e */
[----:B------:R-:W-:Y:S01]  /*1190*/  LEA.HI.SX32 R61, R58, R61, 0x1b ;  /* 0x0000003d3a3d7211 */ /* 0x000fe200078fdaff */
[----:B------:R-:W-:Y:S01]  /*11a0*/  IMAD.HI R78, R79, -0x77777777, R78 ;  /* 0x888888894f4e7827 */ /* 0x000fe200078e024e */
[----:B------:R-:W-:-:S02]  /*11b0*/  LEA.HI.SX32 R62, R62, R81, 0x1b ;  /* 0x000000513e3e7211 */ /* 0x000fc400078fdaff */
[----:B------:R-:W-:Y:S01]  /*11c0*/  SHF.R.U32.HI R85, RZ, 0x1f, R60 ;  /* 0x0000001fff557819 */ /* 0x000fe2000001163c */
[----:B------:R-:W-:Y:S01]  /*11d0*/  IMAD.HI R72, R72, 0x38e38e39, RZ ;  /* 0x38e38e3948487827 */ /* 0x000fe200078e02ff */
[----:B------:R-:W-:Y:S02]  /*11e0*/  SHF.R.U32.HI R81, RZ, 0x1f, R78 ;  /* 0x0000001fff517819 */ /* 0x000fe4000001164e */
[----:B------:R-:W-:Y:S01]  /*11f0*/  LEA.HI.SX32 R58, R60, R85, 0x1b ;  /* 0x000000553c3a7211 */ /* 0x000fe200078fdaff */
[----:B------:R-:W-:Y:S01]  /*1200*/  IMAD.HI R18, R75, -0x77777777, R74 ;  /* 0x888888894b127827 */ /* 0x000fe200078e024a */
[----:B------:R-:W-:Y:S02]  /*1210*/  IADD3 R74, R3, 0xf00, RZ ;  /* 0x00000f00034a7810 */ /* 0x000fe40007ffe0ff */
[----:B------:R-:W-:Y:S01]  /*1220*/  LEA.HI.SX32 R81, R78, R81, 0x1b ;  /* 0x000000514e517211 */ /* 0x000fe200078fdaff */
[----:B------:R-:W-:Y:S01]  /*1230*/  IMAD R61, R61, -0x3c, R83 ;  /* 0xffffffc43d3d7824 */ /* 0x000fe200078e0253 */
[----:B------:R-:W-:Y:S01]  /*1240*/  SHF.R.U32.HI R83, RZ, 0x1f, R72 ;  /* 0x0000001fff537819 */ /* 0x000fe20000011648 */
[----:B------:R-:W-:Y:S01]  /*1250*/  IMAD.HI R64, R65, -0x77777777, R64 ;  /* 0x8888888941407827 */ /* 0x000fe200078e0240 */
[----:B------:R-:W-:-:S02]  /*1260*/  MOV R68, RZ ;  /* 0x000000ff00447202 */ /* 0x000fc40000000f00 */
[----:B------:R-:W-:Y:S01]  /*1270*/  LEA.HI.SX32 R60, R72, R83, 0x1b ;  /* 0x00000053483c7211 */ /* 0x000fe200078fdaff */
[----:B------:R-:W-:Y:S01]  /*1280*/  IMAD.HI R70, R71, -0x77777777, R70 ;  /* 0x8888888947467827 */ /* 0x000fe200078e0246 */
[----:B------:R-:W-:Y:S02]  /*1290*/  SHF.R.U32.HI R83, RZ, 0x1f, R64 ;  /* 0x0000001fff537819 */ /* 0x000fe40000011640 */
[C---:B------:R-:W-:Y:S01]  /*12a0*/  IADD3 R78, R3.reuse, 0xb00, RZ ;  /* 0x00000b00034e7810 */ /* 0x040fe20007ffe0ff */
[----:B------:R-:W-:Y:S01]  /*12b0*/  IMAD.HI R74, R74, 0x38e38e39, RZ ;  /* 0x38e38e394a4a7827 */ /* 0x000fe200078e02ff */
[----:B------:R-:W-:Y:S02]  /*12c0*/  LEA.HI.SX32 R83, R64, R83, 0x1b ;  /* 0x0000005340537211 */ /* 0x000fe400078fdaff */
[----:B------:R-:W-:Y:S01]  /*12d0*/  IADD3 R80, R3, 0xf80, RZ ;  /* 0x00000f8003507810 */ /* 0x000fe20007ffe0ff */
[----:B------:R-:W-:Y:S01]  /*12e0*/  IMAD.HI R72, R63, 0x38e38e39, RZ ;  /* 0x38e38e393f487827 */ /* 0x000fe200078e02ff */
[----:B------:R-:W-:-:S02]  /*12f0*/  SHF.R.U32.HI R85, RZ, 0x1f, R74 ;  /* 0x0000001fff557819 */ /* 0x000fc4000001164a */
[----:B------:R-:W-:Y:S01]  /*1300*/  SHF.R.U32.HI R86, RZ, 0x1f, R41 ;  /* 0x0000001fff567819 */ /* 0x000fe20000011629 */
[----:B------:R-:W-:Y:S01]  /*1310*/  IMAD R63, R81, -0x3c, R79 ;  /* 0xffffffc4513f7824 */ /* 0x000fe200078e024f */
[----:B------:R-:W-:Y:S01]  /*1320*/  SHF.R.U32.HI R81, RZ, 0x1f, R70 ;  /* 0x0000001fff517819 */ /* 0x000fe20000011646 */
[----:B------:R-:W-:Y:S01]  /*1330*/  IMAD.HI R17, R17, 0x38e38e39, RZ ;  /* 0x38e38e3911117827 */ /* 0x000fe200078e02ff */
[----:B------:R-:W-:Y:S02]  /*1340*/  SHF.R.U32.HI R79, RZ, 0x1f, R72 ;  /* 0x0000001fff4f7819 */ /* 0x000fe40000011648 */
[----:B------:R-:W-:Y:S01]  /*1350*/  LEA.HI.SX32 R70, R70, R81, 0x1b ;  /* 0x0000005146467211 */ /* 0x000fe200078fdaff */
[----:B------:R-:W-:Y:S01]  /*1360*/  IMAD.HI R68, R69, -0x77777777, R68 ;  /* 0x8888888945447827 */ /* 0x000fe200078e0244 */
[----:B------:R-:W-:Y:S02]  /*1370*/  LEA.HI.SX32 R64, R74, R85, 0x1b ;  /* 0x000000554a407211 */ /* 0x000fe400078fdaff */
[----:B------:R-:W-:Y:S01]  /*1380*/  SHF.R.U32.HI R74, RZ, 0x1f, R17 ;  /* 0x0000001fff4a7819 */ /* 0x000fe20000011611 */
[----:B------:R-:W-:Y:S01]  /*1390*/  IMAD.HI R11, R11, 0x38e38e39, RZ ;  /* 0x38e38e390b0b7827 */ /* 0x000fe200078e02ff */
[----:B------:R-:W-:-:S02]  /*13a0*/  LEA.HI.SX32 R72, R72, R79, 0x1b ;  /* 0x0000004f48487211 */ /* 0x000fc400078fdaff */
[----:B------:R-:W-:Y:S01]  /*13b0*/  SHF.R.U32.HI R79, RZ, 0x1f, R68 ;  /* 0x0000001fff4f7819 */ /* 0x000fe20000011644 */
[----:B------:R-:W-:Y:S01]  /*13c0*/  IMAD.HI R66, R67, -0x77777777, R66 ;  /* 0x8888888943427827 */ /* 0x000fe200078e0242 */
[----:B------:R-:W-:Y:S02]  /*13d0*/  LEA.HI.SX32 R74, R17, R74, 0x1b ;  /* 0x0000004a114a7211 */ /* 0x000fe400078fdaff */
[----:B------:R-:W-:Y:S01]  /*13e0*/  LEA.HI.SX32 R68, R68, R79, 0x1b ;  /* 0x0000004f44447211 */ /* 0x000fe200078fdaff */
[----:B------:R-:W-:Y:S01]  /*13f0*/  IMAD.HI R78, R78, 0x38e38e39, RZ ;  /* 0x38e38e394e4e7827 */ /* 0x000fe200078e02ff */
[----:B------:R-:W-:Y:S02]  /*1400*/  SHF.R.U32.HI R17, RZ, 0x1f, R66 ;  /* 0x0000001fff117819 */ /* 0x000fe40000011642 */
[----:B------:R-:W-:Y:S01]  /*1410*/  IADD3 R84, R3, 0xc80, RZ ;  /* 0x00000c8003547810 */ /* 0x000fe20007ffe0ff */
[----:B------:R-:W-:Y:S01]  /*1420*/  IMAD R71, R70, -0x3c, R71 ;  /* 0xffffffc446477824 */ /* 0x000fe200078e0247 */
[----:B------:R-:W-:Y:S01]  /*1430*/  SHF.R.U32.HI R70, RZ, 0x1f, R11 ;  /* 0x0000001fff467819 */ /* 0x000fe2000001160b */
[----:B------:R-:W-:Y:S01]  /*1440*/  IMAD.HI R13, R13, 0x38e38e39, RZ ;  /* 0x38e38e390d0d7827 */ /* 0x000fe200078e02ff */
[----:B------:R-:W-:-:S02]  /*1450*/  SHF.R.U32.HI R79, RZ, 0x1f, R78 ;  /* 0x0000001fff4f7819 */ /* 0x000fc4000001164e */
[----:B------:R-:W-:Y:S01]  /*1460*/  LEA.HI.SX32 R70, R11, R70, 0x1b ;  /* 0x000000460b467211 */ /* 0x000fe200078fdaff */
[----:B------:R-:W-:Y:S01]  /*1470*/  IMAD.HI R80, R80, 0x38e38e39, RZ ;  /* 0x38e38e3950507827 */ /* 0x000fe200078e02ff */
[----:B------:R-:W-:Y:S02]  /*1480*/  LEA.HI.SX32 R17, R66, R17, 0x1b ;  /* 0x0000001142117211 */ /* 0x000fe400078fdaff */
[----:B------:R-:W-:Y:S01]  /*1490*/  SHF.R.U32.HI R11, RZ, 0x1f, R52 ;  /* 0x0000001fff0b7819 */ /* 0x000fe20000011634 */
[----:B------:R-:W-:Y:S01]  /*14a0*/  IMAD R69, R68, -0x3c, R69 ;  /* 0xffffffc444457824 */ /* 0x000fe200078e0245 */
[----:B------:R-:W-:Y:S01]  /*14b0*/  LEA.HI.SX32 R66, R78, R79, 0x1b ;  /* 0x0000004f4e427211 */ /* 0x000fe200078fdaff */
[----:B------:R-:W-:Y:S01]  /*14c0*/  IMAD R67, R17, -0x3c, R67 ;  /* 0xffffffc411437824 */ /* 0x000fe200078e0243 */
[----:B------:R-:W-:Y:S01]  /*14d0*/  SHF.R.U32.HI R78, RZ, 0x1f, R13 ;  /* 0x0000001fff4e7819 */ /* 0x000fe2000001160d */
[----:B------:R-:W-:Y:S01]  /*14e0*/  IMAD.HI R9, R9, 0x38e38e39, RZ ;  /* 0x38e38e3909097827 */ /* 0x000fe200078e02ff */
[----:B------:R-:W-:-:S02]  /*14f0*/  LEA.HI.SX32 R11, R52, R11, 0x1b ;  /* 0x0000000b340b7211 */ /* 0x000fc400078fdaff */
[----:B------:R-:W-:Y:S01]  /*1500*/  LEA.HI.SX32 R78, R13, R78, 0x1b ;  /* 0x0000004e0d4e7211 */ /* 0x000fe200078fdaff */
[----:B------:R-:W-:Y:S01]  /*1510*/  IMAD R7, R97, -0x90, R7 ;  /* 0xffffff7061077824 */ /* 0x000fe200078e0207 */
[----:B------:R-:W-:Y:S01]  /*1520*/  SHF.R.U32.HI R13, RZ, 0x1f, R18 ;  /* 0x0000001fff0d7819 */ /* 0x000fe20000011612 */
[----:B------:R-:W-:Y:S01]  /*1530*/  IMAD R73, R11, -0x3c, R73 ;  /* 0xffffffc40b497824 */ /* 0x000fe200078e0249 */
[----:B------:R-:W-:Y:S01]  /*1540*/  IADD3 R17, R3, 0xb80, RZ ;  /* 0x00000b8003117810 */ /* 0x000fe20007ffe0ff */
[----:B------:R-:W-:Y:S01]  /*1550*/  IMAD R65, R83, -0x3c, R65 ;  /* 0xffffffc453417824 */ /* 0x000fe200078e0241 */
[----:B------:R-:W-:Y:S01]  /*1560*/  IADD3 R11, R3, 0xc00, RZ ;  /* 0x00000c00030b7810 */ /* 0x000fe20007ffe0ff */
[----:B------:R-:W-:Y:S01]  /*1570*/  IMAD R95, R0, 0x9000, R95 ;  /* 0x00009000005f7824 */ /* 0x000fe200078e025f */
[----:B------:R-:W-:Y:S01]  /*1580*/  LEA.HI.SX32 R13, R18, R13, 0x1b ;  /* 0x0000000d120d7211 */ /* 0x000fe200078fdaff */
[----:B------:R-:W-:Y:S01]  /*1590*/  IMAD.HI R17, R17, 0x38e38e39, RZ ;  /* 0x38e38e3911117827 */ /* 0x000fe200078e02ff */
[----:B------:R-:W-:-:S02]  /*15a0*/  SHF.R.U32.HI R79, RZ, 0x1f, R80 ;  /* 0x0000001fff4f7819 */ /* 0x000fc40000011650 */
[----:B------:R-:W-:Y:S01]  /*15b0*/  IADD3 R68, R3, 0x1000, RZ ;  /* 0x0000100003447810 */ /* 0x000fe20007ffe0ff */
[----:B------:R-:W-:Y:S01]  /*15c0*/  IMAD.HI R11, R11, 0x38e38e39, RZ ;  /* 0x38e38e390b0b7827 */ /* 0x000fe200078e02ff */
[----:B------:R-:W-:Y:S02]  /*15d0*/  LEA.HI.SX32 R79, R80, R79, 0x1b ;  /* 0x0000004f504f7211 */ /* 0x000fe400078fdaff */
[----:B------:R-:W-:Y:S01]  /*15e0*/  SHF.R.U32.HI R18, RZ, 0x1f, R9 ;  /* 0x0000001fff127819 */ /* 0x000fe20000011609 */
[----:B------:R-:W-:Y:S01]  /*15f0*/  IMAD R75, R13, -0x3c, R75 ;  /* 0xffffffc40d4b7824 */ /* 0x000fe200078e024b */
[----:B------:R-:W-:Y:S01]  /*1600*/  IADD3 R13, R3, 0x1080, RZ ;  /* 0x00001080030d7810 */ /* 0x000fe20007ffe0ff */
[----:B------:R-:W-:Y:S01]  /*1610*/  IMAD.HI R80, R68, 0x38e38e39, RZ ;  /* 0x38e38e3944507827 */ /* 0x000fe200078e02ff */
[----:B------:R-:W-:Y:S02]  /*1620*/  SHF.R.U32.HI R68, RZ, 0x1f, R17 ;  /* 0x0000001fff447819 */ /* 0x000fe40000011611 */
[----:B------:R-:W-:Y:S01]  /*1630*/  SHF.R.U32.HI R82, RZ, 0x1f, R11 ;  /* 0x0000001fff527819 */ /* 0x000fe2000001160b */
[----:B------:R-:W-:Y:S01]  /*1640*/  IMAD.HI R13, R13, 0x38e38e39, RZ ;  /* 0x38e38e390d0d7827 */ /* 0x000fe200078e02ff */
[----:B------:R-:W-:-:S02]  /*1650*/  LEA.HI.SX32 R68, R17, R68, 0x1b ;  /* 0x0000004411447211 */ /* 0x000fc400078fdaff */
[----:B------:R-:W-:Y:S01]  /*1660*/  SHF.R.U32.HI R17, RZ, 0x1f, R80 ;  /* 0x0000001fff117819 */ /* 0x000fe20000011650 */
[C---:B------:R-:W-:Y:S01]  /*1670*/  IMAD R93, R0.reuse, 0x9000, R93 ;  /* 0x00009000005d7824 */ /* 0x040fe200078e025d */
[----:B------:R-:W-:Y:S01]  /*1680*/  LEA.HI.SX32 R82, R11, R82, 0x1b ;  /* 0x000000520b527211 */ /* 0x000fe200078fdaff */
[----:B------:R-:W-:Y:S01]  /*1690*/  IMAD R11, R0, 0x9000, R7 ;  /* 0x00009000000b7824 */ /* 0x000fe200078e0207 */
[----:B------:R-:W-:Y:S01]  /*16a0*/  LEA.HI.SX32 R83, R9, R18, 0x1b ;  /* 0x0000001209537211 */ /* 0x000fe200078fdaff */
[----:B------:R-:W-:Y:S01]  /*16b0*/  IMAD.HI R84, R84, 0x38e38e39, RZ ;  /* 0x38e38e3954547827 */ /* 0x000fe200078e02ff */
[----:B------:R-:W-:Y:S02]  /*16c0*/  SHF.R.U32.HI R18, RZ, 0x1f, R13 ;  /* 0x0000001fff127819 */ /* 0x000fe4000001160d */
[----:B------:R-:W-:Y:S01]  /*16d0*/  LEA.HI.SX32 R52, R80, R17, 0x1b ;  /* 0x0000001150347211 */ /* 0x000fe200078fdaff */
[--C-:B------:R-:W-:Y:S01]  /*16e0*/  IMAD R9, R10, 0x480, R11.reuse ;  /* 0x000004800a097824 */ /* 0x100fe200078e020b */
[----:B------:R-:W-:Y:S01]  /*16f0*/  IADD3 R17, R3, 0x780, RZ ;  /* 0x0000078003117810 */ /* 0x000fe20007ffe0ff */
[--C-:B------:R-:W-:Y:S01]  /*1700*/  IMAD R7, R97, 0x480, R11.reuse ;  /* 0x0000048061077824 */ /* 0x100fe200078e020b */
[----:B------:R-:W-:Y:S01]  /*1710*/  LEA.HI.SX32 R81, R13, R18, 0x1b ;  /* 0x000000120d517211 */ /* 0x000fe200078fdaff */
[--C-:B------:R-:W-:Y:S01]  /*1720*/  IMAD R8, R8, 0x480, R11.reuse ;  /* 0x0000048008087824 */ /* 0x100fe200078e020b */
[----:B------:R-:W-:Y:S01]  /*1730*/  SHF.R.U32.HI R91, RZ, 0x1f, R84 ;  /* 0x0000001fff5b7819 */ /* 0x000fe20000011654 */
[----:B------:R-:W-:Y:S01]  /*1740*/  IMAD R10, R14, 0x480, R11 ;  /* 0x000004800e0a7824 */ /* 0x000fe200078e020b */
[----:B------:R-:W-:Y:S01]  /*1750*/  HFMA2.MMA R97, -RZ, RZ, 0, 0 ;  /* 0x00000000ff617435 */ /* 0x000fe200000001ff */
[--C-:B------:R-:W-:Y:S01]  /*1760*/  IMAD R11, R12, 0x480, R95.reuse ;  /* 0x000004800c0b7824 */ /* 0x100fe200078e025f */
[----:B------:R-:W-:Y:S01]  /*1770*/  MOV R99, RZ ;  /* 0x000000ff00637202 */ /* 0x000fe20000000f00 */
[----:B------:R-:W-:-:S02]  /*1780*/  IMAD R12, R54, 0x480, R95 ;  /* 0x00000480360c7824 */ /* 0x000fc400078e025f */
[--C-:B------:R-:W-:Y:S02]  /*1790*/  IMAD R13, R16, 0x480, R95.reuse ;  /* 0x00000480100d7824 */ /* 0x100fe400078e025f */
[----:B------:R-:W-:Y:S01]  /*17a0*/  IMAD R14, R56, 0x480, R95 ;  /* 0x00000480380e7824 */ /* 0x000fe200078e025f */
[----:B------:R-:W-:Y:S01]  /*17b0*/  IADD3 R56, R3, 0x800, RZ ;  /* 0x0000080003387810 */ /* 0x000fe20007ffe0ff */
[----:B------:R-:W-:-:S04]  /*17c0*/  IMAD.HI R95, R15, 0x38e38e39, RZ ;  /* 0x38e38e390f5f7827 */ /* 0x000fc800078e02ff */
[----:B------:R-:W-:Y:S01]  /*17d0*/  IMAD.HI R17, R17, 0x38e38e39, RZ ;  /* 0x38e38e3911117827 */ /* 0x000fe200078e02ff */
[----:B------:R-:W-:-:S03]  /*17e0*/  SHF.R.U32.HI R54, RZ, 0x1f, R95 ;  /* 0x0000001fff367819 */ /* 0x000fc6000001165f */
[----:B------:R-:W-:Y:S01]  /*17f0*/  IMAD R15, R58, 0x480, R93 ;  /* 0x000004803a0f7824 */ /* 0x000fe200078e025d */
[----:B------:R-:W-:Y:S01]  /*1800*/  IADD3 R58, R3, 0x1100, RZ ;  /* 0x00001100033a7810 */ /* 0x000fe20007ffe0ff */
[----:B------:R-:W-:Y:S01]  /*1810*/  IMAD.HI R56, R56, 0x38e38e39, RZ ;  /* 0x38e38e3938387827 */ /* 0x000fe200078e02ff */
[----:B------:R-:W-:Y:S02]  /*1820*/  SHF.R.U32.HI R80, RZ, 0x1f, R17 ;  /* 0x0000001fff507819 */ /* 0x000fe40000011611 */
[----:B------:R-:W-:Y:S01]  /*1830*/  LEA.HI.SX32 R95, R95, R54, 0x1b ;  /* 0x000000365f5f7211 */ /* 0x000fe200078fdaff */
[----:B------:R-:W-:Y:S01]  /*1840*/  IMAD.HI R54, R58, 0x38e38e39, RZ ;  /* 0x38e38e393a367827 */ /* 0x000fe200078e02ff */
[----:B------:R-:W-:Y:S02]  /*1850*/  LEA.HI.SX32 R80, R17, R80, 0x1b ;  /* 0x0000005011507211 */ /* 0x000fe400078fdaff */
[----:B------:R-:W-:Y:S01]  /*1860*/  SHF.R.U32.HI R85, RZ, 0x1f, R56 ;  /* 0x0000001fff557819 */ /* 0x000fe20000011638 */
[----:B------:R-:W-:Y:S01]  /*1870*/  IMAD R17, R60, 0x480, R93 ;  /* 0x000004803c117824 */ /* 0x000fe200078e025d */
[----:B------:R-:W-:Y:S01]  /*1880*/  SHF.R.U32.HI R60, RZ, 0x1f, R19 ;  /* 0x0000001fff3c7819 */ /* 0x000fe20000011613 */
[--C-:B------:R-:W-:Y:S01]  /*1890*/  IMAD R18, R64, 0x480, R93.reuse ;  /* 0x0000048040127824 */ /* 0x100fe200078e025d */
[----:B------:R-:W-:Y:S01]  /*18a0*/  LEA.HI.SX32 R64, R56, R85, 0x1b ;  /* 0x0000005538407211 */ /* 0x000fe200078fdaff */
[----:B------:R-:W-:Y:S01]  /*18b0*/  IMAD R16, R62, 0x480, R93 ;  /* 0x000004803e107824 */ /* 0x000fe200078e025d */
[----:B------:R-:W-:Y:S01]  /*18c0*/  SHF.R.U32.HI R85, RZ, 0x1f, R54 ;  /* 0x0000001fff557819 */ /* 0x000fe20000011636 */
[C---:B------:R-:W-:Y:S01]  /*18d0*/  IMAD R89, R0.reuse, 0x9000, R89 ;  /* 0x0000900000597824 */ /* 0x040fe200078e0259 */
[----:B------:R-:W-:Y:S01]  /*18e0*/  LEA.HI.SX32 R60, R19, R60, 0x1a ;  /* 0x0000003c133c7211 */ /* 0x000fe200078fd2ff */
[----:B------:R-:W-:Y:S01]  /*18f0*/  IMAD R96, R0, -0xe, R31 ;  /* 0xfffffff200607824 */ /* 0x000fe200078e021f */
[----:B------:R-:W-:-:S02]  /*1900*/  SHF.R.U32.HI R19, RZ, 0x1f, R24 ;  /* 0x0000001fff137819 */ /* 0x000fc40000011618 */
[----:B------:R-:W-:Y:S01]  /*1910*/  LEA.HI.SX32 R54, R54, R85, 0x1b ;  /* 0x0000005536367211 */ /* 0x000fe200078fdaff */
[----:B------:R-:W-:Y:S01]  /*1920*/  IMAD R77, R96, 0x38, R77 ;  /* 0x00000038604d7824 */ /* 0x000fe200078e024d */
[----:B------:R-:W-:Y:S02]  /*1930*/  LEA.HI.SX32 R85, R41, R86, 0x1a ;  /* 0x0000005629557211 */ /* 0x000fe400078fd2ff */
[----:B------:R-:W-:Y:S01]  /*1940*/  LEA.HI.SX32 R86, R24, R19, 0x1a ;  /* 0x0000001318567211 */ /* 0x000fe200078fd2ff */
[----:B------:R-:W-:Y:S01]  /*1950*/  IMAD R24, R70, 0x480, R89 ;  /* 0x0000048046187824 */ /* 0x000fe200078e0259 */
[----:B------:R-:W-:Y:S02]  /*1960*/  SHF.R.U32.HI R19, RZ, 0x1f, R20 ;  /* 0x0000001fff137819 */ /* 0x000fe40000011614 */
[----:B------:R-:W-:Y:S02]  /*1970*/  LEA.HI.SX32 R58, R84, R91, 0x1b ;  /* 0x0000005b543a7211 */ /* 0x000fe400078fdaff */
[----:B------:R-:W-:-:S02]  /*1980*/  LEA.HI.SX32 R94, R20, R19, 0x1a ;  /* 0x00000013145e7211 */ /* 0x000fc400078fd2ff */
[----:B------:R-:W-:Y:S02]  /*1990*/  SHF.R.U32.HI R19, RZ, 0x1f, R40 ;  /* 0x0000001fff137819 */ /* 0x000fe40000011628 */
[----:B------:R-:W-:Y:S02]  /*19a0*/  SHF.R.U32.HI R84, RZ, 0x1f, R23 ;  /* 0x0000001fff547819 */ /* 0x000fe40000011617 */
[----:B------:R-:W-:Y:S02]  /*19b0*/  LEA.HI.SX32 R90, R40, R19, 0x1a ;  /* 0x00000013285a7211 */ /* 0x000fe400078fd2ff */
[----:B------:R-:W-:Y:S02]  /*19c0*/  SHF.R.U32.HI R19, RZ, 0x1f, R42 ;  /* 0x0000001fff137819 */ /* 0x000fe4000001162a */
[----:B------:R-:W-:Y:S01]  /*19d0*/  LEA.HI.SX32 R84, R23, R84, 0x1a ;  /* 0x0000005417547211 */ /* 0x000fe200078fd2ff */
[----:B------:R-:W-:Y:S01]  /*19e0*/  IMAD R23, R0, 0x9000, R87 ;  /* 0x0000900000177824 */ /* 0x000fe200078e0257 */
[----:B------:R-:W-:-:S02]  /*19f0*/  LEA.HI.SX32 R92, R42, R19, 0x1a ;  /* 0x000000132a5c7211 */ /* 0x000fc400078fd2ff */
[----:B------:R-:W-:Y:S01]  /*1a00*/  SHF.R.U32.HI R93, RZ, 0x1f, R22 ;  /* 0x0000001fff5d7819 */ /* 0x000fe20000011616 */
[----:B------:R-:W-:Y:S01]  /*1a10*/  IMAD R20, R72, 0x480, R23 ;  /* 0x0000048048147824 */ /* 0x000fe200078e0217 */
[----:B------:R-:W-:Y:S01]  /*1a20*/  SHF.R.U32.HI R19, RZ, 0x1f, R26 ;  /* 0x0000001fff137819 */ /* 0x000fe2000001161a */
[----:B------:R-:W-:Y:S01]  /*1a30*/  HFMA2.MMA R72, -RZ, RZ, 0, 0 ;  /* 0x00000000ff487435 */ /* 0x000fe200000001ff */
[----:B------:R-:W-:Y:S02]  /*1a40*/  MOV R41, 0x38 ;  /* 0x0000003800297802 */ /* 0x000fe40000000f00 */
[----:B------:R-:W-:Y:S02]  /*1a50*/  SHF.R.U32.HI R56, RZ, 0x1f, R21 ;  /* 0x0000001fff387819 */ /* 0x000fe40000011615 */
[----:B------:R-:W-:Y:S01]  /*1a60*/  LEA.HI.SX32 R93, R22, R93, 0x1a ;  /* 0x0000005d165d7211 */ /* 0x000fe200078fd2ff */
[----:B------:R-:W-:Y:S01]  /*1a70*/  IMAD R22, R79, 0x480, R23 ;  /* 0x000004804f167824 */ /* 0x000fe200078e0217 */
[----:B------:R-:W-:Y:S01]  /*1a80*/  LEA.HI.SX32 R87, R26, R19, 0x1a ;  /* 0x000000131a577211 */ /* 0x000fe200078fd2ff */
[----:B------:R-:W-:Y:S01]  /*1a90*/  IMAD R26, R52, 0x480, R89 ;  /* 0x00000480341a7824 */ /* 0x000fe200078e0259 */
[----:B------:R-:W-:Y:S01]  /*1aa0*/  LEA.HI.SX32 R56, R21, R56, 0x1a ;  /* 0x0000003815387211 */ /* 0x000fe200078fd2ff */
[----:B------:R-:W-:Y:S01]  /*1ab0*/  IMAD R79, R0, 0x9000, R29 ;  /* 0x00009000004f7824 */ /* 0x000fe200078e021d */
[----:B------:R-:W-:Y:S01]  /*1ac0*/  SHF.R.U32.HI R21, RZ, 0x1f, R50 ;  /* 0x0000001fff157819 */ /* 0x000fe20000011632 */
[----:B------:R-:W-:Y:S01]  /*1ad0*/  IMAD R52, R96, R41, -0x1d ;  /* 0xffffffe360347424 */ /* 0x000fe200078e0229 */
[----:B------:R-:W-:Y:S01]  /*1ae0*/  SHF.R.U32.HI R91, RZ, 0x1f, R30 ;  /* 0x0000001fff5b7819 */ /* 0x000fe2000001161e */
[--C-:B------:R-:W-:Y:S01]  /*1af0*/  IMAD R31, R95, 0x480, R79.reuse ;  /* 0x000004805f1f7824 */ /* 0x100fe200078e024f */
[----:B------:R-:W-:Y:S01]  /*1b00*/  LEA.HI.SX32 R50, R50, R21, 0x1a ;  /* 0x0000001532327211 */ /* 0x000fe200078fd2ff */
[--C-:B------:R-:W-:Y:S01]  /*1b10*/  IMAD R40, R64, 0x480, R79.reuse ;  /* 0x0000048040287824 */ /* 0x100fe200078e024f */
[----:B------:R-:W-:Y:S01]  /*1b20*/  IADD3 R64, R43, -0x1, RZ ;  /* 0xffffffff2b407810 */ /* 0x000fe20007ffe0ff */
[--C-:B------:R-:W-:Y:S01]  /*1b30*/  IMAD R41, R58, 0x480, R79.reuse ;  /* 0x000004803a297824 */ /* 0x100fe200078e024f */
[----:B------:R-:W-:Y:S01]  /*1b40*/  LEA.HI.SX32 R91, R30, R91, 0x1a ;  /* 0x0000005b1e5b7211 */ /* 0x000fe200078fd2ff */
[----:B------:R-:W-:Y:S01]  /*1b50*/  IMAD R42, R54, 0x480, R79 ;  /* 0x00000480362a7824 */ /* 0x000fe200078e024f */
[----:B------:R-:W-:Y:S01]  /*1b60*/  IADD3 R79, R52, R43, RZ ;  /* 0x0000002b344f7210 */ /* 0x000fe20007ffe0ff */
[----:B------:R-:W-:Y:S01]  /*1b70*/  IMAD R30, R0, 0x9000, R27 ;  /* 0x00009000001e7824 */ /* 0x000fe200078e021b */
[----:B------:R-:W-:Y:S01]  /*1b80*/  IADD3 R43, R44, -0x1, RZ ;  /* 0xffffffff2c2b7810 */ /* 0x000fe20007ffe0ff */
[----:B------:R-:W-:Y:S01]  /*1b90*/  IMAD R19, R74, 0x480, R23 ;  /* 0x000004804a137824 */ /* 0x000fe200078e0217 */
[----:B------:R-:W-:Y:S01]  /*1ba0*/  SHF.R.U32.HI R21, RZ, 0x1f, R28 ;  /* 0x0000001fff157819 */ /* 0x000fe2000001161c */
[--C-:B------:R-:W-:Y:S01]  /*1bb0*/  IMAD R27, R83, 0x480, R30.reuse ;  /* 0x00000480531b7824 */ /* 0x100fe200078e021e */
[----:B------:R-:W-:Y:S01]  /*1bc0*/  SHF.R.U32.HI R62, RZ, 0x1f, R25 ;  /* 0x0000001fff3e7819 */ /* 0x000fe20000011619 */
[--C-:B------:R-:W-:Y:S01]  /*1bd0*/  IMAD R29, R82, 0x480, R30.reuse ;  /* 0x00000480521d7824 */ /* 0x100fe200078e021e */
[----:B------:R-:W-:Y:S01]  /*1be0*/  ISETP.GT.U32.AND P5, PT, R43, 0x1b, PT ;  /* 0x0000001b2b00780c */ /* 0x000fe20003fa4070 */
[----:B------:R-:W-:Y:S01]  /*1bf0*/  IMAD R79, R56, 0x310, R79 ;  /* 0x00000310384f7824 */ /* 0x000fe200078e024f */
[----:B------:R-:W-:Y:S01]  /*1c00*/  LEA.HI.SX32 R88, R28, R21, 0x1a ;  /* 0x000000151c587211 */ /* 0x000fe200078fd2ff */
[--C-:B------:R-:W-:Y:S01]  /*1c10*/  IMAD R28, R80, 0x480, R30.reuse ;  /* 0x00000480501c7824 */ /* 0x100fe200078e021e */
[----:B------:R-:W-:Y:S01]  /*1c20*/  IADD3 R43, R44, R52, RZ ;  /* 0x000000342c2b7210 */ /* 0x000fe20007ffe0ff */
[----:B------:R-:W-:Y:S01]  /*1c30*/  IMAD R30, R81, 0x480, R30 ;  /* 0x00000480511e7824 */ /* 0x000fe200078e021e */
[----:B------:R-:W-:Y:S01]  /*1c40*/  IADD3 R54, R45, -0x1, RZ ;  /* 0xffffffff2d367810 */ /* 0x000fe20007ffe0ff */
[----:B------:R-:W-:Y:S01]  /*1c50*/  IMAD R21, R66, 0x480, R23 ;  /* 0x0000048042157824 */ /* 0x000fe200078e0217 */
[----:B------:R-:W-:Y:S01]  /*1c60*/  IADD3 R44, R52, R45, RZ ;  /* 0x0000002d342c7210 */ /* 0x000fe20007ffe0ff */
[--C-:B------:R-:W-:Y:S01]  /*1c70*/  IMAD R23, R78, 0x480, R89.reuse ;  /* 0x000004804e177824 */ /* 0x100fe200078e0259 */
[----:B------:R-:W-:Y:S01]  /*1c80*/  LEA.HI.SX32 R62, R25, R62, 0x1a ;  /* 0x0000003e193e7211 */ /* 0x000fe200078fd2ff */
[----:B------:R-:W-:Y:S01]  /*1c90*/  IMAD R25, R68, 0x480, R89 ;  /* 0x0000048044197824 */ /* 0x000fe200078e0259 */
[----:B------:R-:W-:Y:S01]  /*1ca0*/  IADD3 R56, R48, -0x1, RZ ;  /* 0xffffffff30387810 */ /* 0x000fe20007ffe0ff */
[----:B------:R-:W-:Y:S01]  /*1cb0*/  HFMA2.MMA R68, -RZ, RZ, 0, 0 ;  /* 0x00000000ff447435 */ /* 0x000fe200000001ff */
[----:B------:R-:W-:Y:S01]  /*1cc0*/  IADD3 R45, R52, R48, RZ ;  /* 0x00000030342d7210 */ /* 0x000fe20007ffe0ff */
[----:B------:R-:W-:Y:S01]  /*1cd0*/  IMAD R80, R62, 0x310, R43 ;  /* 0x000003103e507824 */ /* 0x000fe200078e022b */
[C---:B------:R-:W-:Y:S01]  /*1ce0*/  IADD3 R81, R52.reuse, R32, RZ ;  /* 0x0000002034517210 */ /* 0x040fe20007ffe0ff */
[----:B------:R-:W-:Y:S01]  /*1cf0*/  IMAD.HI R72, R73, -0x77777777, R72 ;  /* 0x8888888949487827 */ /* 0x000fe200078e0248 */
[C---:B------:R-:W-:Y:S01]  /*1d00*/  IADD3 R48, R52.reuse, R39, RZ ;  /* 0x0000002734307210 */ /* 0x040fe20007ffe0ff */
[----:B------:R-:W-:Y:S01]  /*1d10*/  HFMA2.MMA R95, -RZ, RZ, 0, 0 ;  /* 0x00000000ff5f7435 */ /* 0x000fe200000001ff */
[----:B------:R-:W-:Y:S01]  /*1d20*/  IADD3 R43, R52, R46, RZ ;  /* 0x0000002e342b7210 */ /* 0x000fe20007ffe0ff */
[----:B------:R-:W-:Y:S01]  /*1d30*/  IMAD R84, R84, 0x310, R81 ;  /* 0x0000031054547824 */ /* 0x000fe200078e0251 */
[----:B------:R-:W-:Y:S01]  /*1d40*/  IADD3 R81, R52, R47, RZ ;  /* 0x0000002f34517210 */ /* 0x000fe20007ffe0ff */
[----:B------:R-:W-:Y:S01]  /*1d50*/  IMAD R93, R93, 0x310, R48 ;  /* 0x000003105d5d7824 */ /* 0x000fe200078e0230 */
[----:B------:R-:W-:Y:S01]  /*1d60*/  HFMA2.MMA R48, -RZ, RZ, 0, 0 ;  /* 0x00000000ff307435 */ /* 0x000fe200000001ff */
[----:B------:R-:W-:Y:S01]  /*1d70*/  ISETP.GT.U32.AND P4, PT, R54, 0x1b, PT ;  /* 0x0000001b3600780c */ /* 0x000fe20003f84070 */
[----:B------:R-:W-:Y:S01]  /*1d80*/  IMAD R94, R94, 0x310, R45 ;  /* 0x000003105e5e7824 */ /* 0x000fe200078e022d */
[----:B------:R-:W-:Y:S01]  /*1d90*/  IADD3 R83, R52, R33, RZ ;  /* 0x0000002134537210 */ /* 0x000fe20007ffe0ff */
[----:B------:R-:W-:Y:S01]  /*1da0*/  IMAD R81, R50, 0x310, R81 ;  /* 0x0000031032517824 */ /* 0x000fe200078e0251 */
[----:B------:R-:W-:Y:S01]  /*1db0*/  IADD3 R54, R47, -0x1, RZ ;  /* 0xffffffff2f367810 */ /* 0x000fe20007ffe0ff */
[----:B------:R-:W-:Y:S01]  /*1dc0*/  IMAD R47, R86, 0x310, R43 ;  /* 0x00000310562f7824 */ /* 0x000fe200078e022b */
[----:B------:R-:W-:Y:S01]  /*1dd0*/  ISETP.GT.U32.AND P1, PT, R56, 0x1b, PT ;  /* 0x0000001b3800780c */ /* 0x000fe20003f24070 */
[----:B------:R-:W-:Y:S01]  /*1de0*/  HFMA2.MMA R56, -RZ, RZ, 0, 0 ;  /* 0x00000000ff387435 */ /* 0x000fe200000001ff */
[----:B------:R-:W-:Y:S01]  /*1df0*/  IADD3 R43, R52, R37, RZ ;  /* 0x00000025342b7210 */ /* 0x000fe20007ffe0ff */
[----:B------:R-:W-:Y:S01]  /*1e00*/  IMAD R78, R60, 0x310, R83 ;  /* 0x000003103c4e7824 */ /* 0x000fe200078e0253 */
[----:B------:R-:W-:Y:S01]  /*1e10*/  IADD3 R58, R46, -0x1, RZ ;  /* 0xffffffff2e3a7810 */ /* 0x000fe20007ffe0ff */
[----:B------:R-:W-:Y:S01]  /*1e20*/  IMAD R46, R85, 0x310, R44 ;  /* 0x00000310552e7824 */ /* 0x000fe200078e022c */
[----:B------:R-:W-:Y:S01]  /*1e30*/  MOV R50, RZ ;  /* 0x000000ff00327202 */ /* 0x000fe20000000f00 */
[----:B------:R-:W-:Y:S01]  /*1e40*/  IMAD R90, R90, 0x310, R43 ;  /* 0x000003105a5a7824 */ /* 0x000fe200078e022b */
[C---:B------:R-:W-:Y:S01]  /*1e50*/  IADD3 R44, R52.reuse, R38, RZ ;  /* 0x00000026342c7210 */ /* 0x040fe20007ffe0ff */
[----:B------:R-:W-:Y:S01]  /*1e60*/  IMAD.HI R48, R49, -0x77777777, R48 ;  /* 0x8888888931307827 */ /* 0x000fe200078e0230 */
[C---:B------:R-:W-:Y:S01]  /*1e70*/  IADD3 R45, R52.reuse, R36, RZ ;  /* 0x00000024342d7210 */ /* 0x040fe20007ffe0ff */
[----:B------:R-:W-:Y:S01]  /*1e80*/  HFMA2.MMA R60, -RZ, RZ, 0, 0 ;  /* 0x00000000ff3c7435 */ /* 0x000fe200000001ff */
[C---:B------:R-:W-:Y:S01]  /*1e90*/  IADD3 R83, R52.reuse, R35, RZ ;  /* 0x0000002334537210 */ /* 0x040fe20007ffe0ff */
[----:B------:R-:W-:Y:S01]  /*1ea0*/  IMAD.HI R50, R51, -0x77777777, R50 ;  /* 0x8888888933327827 */ /* 0x000fe200078e0232 */
[----:B------:R-:W-:Y:S01]  /*1eb0*/  IADD3 R52, R52, R34, RZ ;  /* 0x0000002234347210 */ /* 0x000fe20007ffe0ff */
[----:B------:R-:W-:Y:S01]  /*1ec0*/  HFMA2.MMA R85, -RZ, RZ, 0, 0 ;  /* 0x00000000ff557435 */ /* 0x000fe200000001ff */
[----:B------:R-:W-:Y:S01]  /*1ed0*/  SHF.R.U32.HI R43, RZ, 0x1f, R76 ;  /* 0x0000001fff2b7819 */ /* 0x000fe2000001164c */
[----:B------:R-:W-:Y:S01]  /*1ee0*/  IMAD R92, R92, 0x310, R45 ;  /* 0x000003105c5c7824 */ /* 0x000fe200078e022d */
[----:B------:R-:W-:Y:S01]  /*1ef0*/  SHF.R.U32.HI R49, RZ, 0x1f, R48 ;  /* 0x0000001fff317819 */ /* 0x000fe20000011630 */
[----:B------:R-:W-:Y:S01]  /*1f00*/  IMAD R87, R87, 0x310, R52 ;  /* 0x0000031057577824 */ /* 0x000fe200078e0234 */
[----:B------:R-:W-:Y:S01]  /*1f10*/  HFMA2.MMA R52, -RZ, RZ, 0, 0 ;  /* 0x00000000ff347435 */ /* 0x000fe200000001ff */
[----:B------:R-:W-:Y:S01]  /*1f20*/  LEA.HI.SX32 R45, R76, R43, 0x1c ;  /* 0x0000002b4c2d7211 */ /* 0x000fe200078fe2ff */
[----:B------:R-:W-:Y:S01]  /*1f30*/  IMAD.HI R56, R57, -0x77777777, R56 ;  /* 0x8888888939387827 */ /* 0x000fe200078e0238 */
[----:B------:R-:W-:Y:S01]  /*1f40*/  SHF.R.U32.HI R43, RZ, 0x1f, R50 ;  /* 0x0000001fff2b7819 */ /* 0x000fe20000011632 */
[----:B------:R-:W-:Y:S01]  /*1f50*/  HFMA2.MMA R89, -RZ, RZ, 0, 0 ;  /* 0x00000000ff597435 */ /* 0x000fe200000001ff */
[----:B------:R-:W-:Y:S01]  /*1f60*/  ISETP.GT.U32.AND P0, PT, R64, 0x1b, PT ;  /* 0x0000001b4000780c */ /* 0x000fe20003f04070 */
[----:B------:R-:W-:Y:S01]  /*1f70*/  HFMA2.MMA R64, -RZ, RZ, 0, 0 ;  /* 0x00000000ff407435 */ /* 0x000fe200000001ff */
[----:B------:R-:W-:Y:S01]  /*1f80*/  LEA.HI.SX32 R48, R48, R49, 0x1d ;  /* 0x0000003130307211 */ /* 0x000fe200078feaff */
[----:B------:R-:W-:Y:S01]  /*1f90*/  IMAD.HI R60, R61, -0x77777777, R60 ;  /* 0x888888893d3c7827 */ /* 0x000fe200078e023c */
[----:B------:R-:W-:-:S02]  /*1fa0*/  LEA.HI.SX32 R49, R50, R43, 0x1d ;  /* 0x0000002b32317211 */ /* 0x000fc400078feaff */
[----:B------:R-:W-:Y:S01]  /*1fb0*/  ISETP.GT.U32.AND P2, PT, R54, 0x1b, PT ;  /* 0x0000001b3600780c */ /* 0x000fe20003f44070 */
[----:B------:R-:W-:Y:S01]  /*1fc0*/  IMAD.HI R52, R53, -0x77777777, R52 ;  /* 0x8888888935347827 */ /* 0x000fe200078e0234 */
[----:B------:R-:W-:Y:S02]  /*1fd0*/  MOV R62, RZ ;  /* 0x000000ff003e7202 */ /* 0x000fe40000000f00 */
[----:B------:R-:W-:Y:S01]  /*1fe0*/  MOV R66, RZ ;  /* 0x000000ff00427202 */ /* 0x000fe20000000f00 */
[----:B------:R-:W-:Y:S01]  /*1ff0*/  IMAD.HI R64, R65, -0x77777777, R64 ;  /* 0x8888888941407827 */ /* 0x000fe200078e0240 */
[----:B------:R-:W-:Y:S02]  /*2000*/  SHF.R.U32.HI R43, RZ, 0x1f, R56 ;  /* 0x0000001fff2b7819 */ /* 0x000fe40000011638 */
[----:B------:R-:W-:Y:S01]  /*2010*/  MOV R54, RZ ;  /* 0x000000ff00367202 */ /* 0x000fe20000000f00 */
[----:B------:R-:W-:Y:S01]  /*2020*/  IMAD.HI R62, R63, -0x77777777, R62 ;  /* 0x888888893f3e7827 */ /* 0x000fe200078e023e */
[----:B------:R-:W-:-:S02]  /*2030*/  ISETP.GT.U32.AND P3, PT, R58, 0x1b, PT ;  /* 0x0000001b3a00780c */ /* 0x000fc40003f64070 */
[----:B------:R-:W-:Y:S01]  /*2040*/  MOV R58, RZ ;  /* 0x000000ff003a7202 */ /* 0x000fe20000000f00 */
[----:B------:R-:W-:Y:S01]  /*2050*/  IMAD.HI R66, R67, -0x77777777, R66 ;  /* 0x8888888943427827 */ /* 0x000fe200078e0242 */
[----:B------:R-:W-:Y:S02]  /*2060*/  LEA.HI.SX32 R56, R56, R43, 0x1d ;  /* 0x0000002b38387211 */ /* 0x000fe400078feaff */
[----:B------:R-:W-:Y:S01]  /*2070*/  SHF.R.U32.HI R43, RZ, 0x1f, R60 ;  /* 0x0000001fff2b7819 */ /* 0x000fe2000001163c */
[----:B------:R-:W-:Y:S01]  /*2080*/  IMAD.HI R54, R55, -0x77777777, R54 ;  /* 0x8888888937367827 */ /* 0x000fe200078e0236 */
[----:B------:R-:W-:Y:S02]  /*2090*/  MOV R70, RZ ;  /* 0x000000ff00467202 */ /* 0x000fe40000000f00 */
[----:B------:R-:W-:Y:S01]  /*20a0*/  SHF.R.U32.HI R51, RZ, 0x1f, R52 ;  /* 0x0000001fff337819 */ /* 0x000fe20000011634 */
[----:B------:R-:W-:Y:S01]  /*20b0*/  IMAD R91, R91, 0x310, R44 ;  /* 0x000003105b5b7824 */ /* 0x000fe200078e022c */
[----:B------:R-:W-:Y:S01]  /*20c0*/  LEA.HI.SX32 R55, R60, R43, 0x1d ;  /* 0x0000002b3c377211 */ /* 0x000fe200078feaff */
[----:B------:R-:W-:Y:S01]  /*20d0*/  IMAD.HI R58, R59, -0x77777777, R58 ;  /* 0x888888893b3a7827 */ /* 0x000fe200078e023a */
[----:B------:R-:W-:-:S02]  /*20e0*/  SHF.R.U32.HI R59, RZ, 0x1f, R62 ;  /* 0x0000001fff3b7819 */ /* 0x000fc4000001163e */
[----:B------:R-:W-:Y:S01]  /*20f0*/  SHF.R.U32.HI R43, RZ, 0x1f, R66 ;  /* 0x0000001fff2b7819 */ /* 0x000fe20000011642 */
[----:B------:R-:W-:Y:S01]  /*2100*/  IMAD.HI R68, R69, -0x77777777, R68 ;  /* 0x8888888945447827 */ /* 0x000fe200078e0244 */
[----:B------:R-:W-:Y:S02]  /*2110*/  IADD3 R44, R77, -0x1d, RZ ;  /* 0xffffffe34d2c7810 */ /* 0x000fe40007ffe0ff */
[----:B------:R-:W-:Y:S01]  /*2120*/  SHF.R.U32.HI R53, RZ, 0x1f, R54 ;  /* 0x0000001fff357819 */ /* 0x000fe20000011636 */
[----:B------:R-:W-:Y:S01]  /*2130*/  IMAD.HI R70, R71, -0x77777777, R70 ;  /* 0x8888888947467827 */ /* 0x000fe200078e0246 */
[----:B------:R-:W-:Y:S02]  /*2140*/  MOV R74, RZ ;  /* 0x000000ff004a7202 */ /* 0x000fe40000000f00 */
[----:B------:R-:W-:Y:S01]  /*2150*/  SHF.R.U32.HI R61, RZ, 0x1f, R64 ;  /* 0x0000001fff3d7819 */ /* 0x000fe20000011640 */
[----:B------:R-:W-:Y:S01]  /*2160*/  IMAD R88, R88, 0x310, R83 ;  /* 0x0000031058587824 */ /* 0x000fe200078e0253 */
[----:B------:R-:W-:Y:S01]  /*2170*/  LEA.HI.SX32 R57, R52, R51, 0x1d ;  /* 0x0000003334397211 */ /* 0x000fe200078feaff */
[----:B------:R-:W-:Y:S01]  /*2180*/  IMAD.HI R74, R75, -0x77777777, R74 ;  /* 0x888888894b4a7827 */ /* 0x000fe200078e024a */
[----:B------:R-:W-:-:S02]  /*2190*/  LEA.HI.SX32 R52, R62, R59, 0x1d ;  /* 0x0000003b3e347211 */ /* 0x000fc400078feaff */
[----:B------:R-:W-:Y:S01]  /*21a0*/  LEA.HI.SX32 R69, R66, R43, 0x1d ;  /* 0x0000002b42457211 */ /* 0x000fe200078feaff */
[----:B------:R-:W-:Y:S01]  /*21b0*/  IMAD R43, R45, 0x1c, R44 ;  /* 0x0000001c2d2b7824 */ /* 0x000fe200078e022c */
[----:B------:R-:W-:Y:S01]  /*21c0*/  LEA.HI.SX32 R53, R54, R53, 0x1d ;  /* 0x0000003536357211 */ /* 0x000fe200078feaff */
[----:B------:R-:W-:Y:S01]  /*21d0*/  IMAD R44, R48, 0x1c, R79 ;  /* 0x0000001c302c7824 */ /* 0x000fe200078e024f */
[----:B------:R-:W-:Y:S01]  /*21e0*/  SHF.R.U32.HI R51, RZ, 0x1f, R58 ;  /* 0x0000001fff337819 */ /* 0x000fe2000001163a */
[----:B------:R-:W-:Y:S01]  /*21f0*/  IMAD R47, R56, 0x1c, R47 ;  /* 0x0000001c382f7824 */ /* 0x000fe200078e022f */
[----:B------:R-:W-:Y:S01]  /*2200*/  SHF.R.U32.HI R59, RZ, 0x1f, R68 ;  /* 0x0000001fff3b7819 */ /* 0x000fe20000011644 */
[----:B------:R-:W-:Y:S01]  /*2210*/  IMAD R46, R53, 0x1c, R46 ;  /* 0x0000001c352e7824 */ /* 0x000fe200078e022e */
[----:B------:R-:W-:Y:S01]  /*2220*/  LEA.HI.SX32 R54, R64, R61, 0x1d ;  /* 0x0000003d40367211 */ /* 0x000fe200078feaff */
[----:B------:R-:W-:Y:S01]  /*2230*/  IMAD R50, R52, 0x1c, R93 ;  /* 0x0000001c34327824 */ /* 0x000fe200078e025d */
[----:B------:R-:W-:Y:S01]  /*2240*/  LEA R45, R96, R45, 0x1 ;  /* 0x0000002d602d7211 */ /* 0x000fe200078e08ff */
[----:B------:R-:W-:Y:S01]  /*2250*/  HFMA2.MMA R79, -RZ, RZ, 0, 0 ;  /* 0x00000000ff4f7435 */ /* 0x000fe200000001ff */
[----:B------:R-:W-:-:S02]  /*2260*/  SHF.R.U32.HI R61, RZ, 0x1f, R70 ;  /* 0x0000001fff3d7819 */ /* 0x000fc40000011646 */
[----:B------:R-:W-:Y:S02]  /*2270*/  LEA.HI.SX32 R51, R58, R51, 0x1d ;  /* 0x000000333a337211 */ /* 0x000fe400078feaff */
[----:B------:R-:W-:Y:S02]  /*2280*/  LEA.HI.SX32 R71, R68, R59, 0x1d ;  /* 0x0000003b44477211 */ /* 0x000fe400078feaff */
[----:B------:R-:W-:Y:S02]  /*2290*/  SHF.R.U32.HI R59, RZ, 0x1f, R72 ;  /* 0x0000001fff3b7819 */ /* 0x000fe40000011648 */
[----:B------:R-:W-:Y:S01]  /*22a0*/  IADD3 R58, R45, -0x1, RZ ;  /* 0xffffffff2d3a7810 */ /* 0x000fe20007ffe0ff */
[----:B------:R-:W-:Y:S01]  /*22b0*/  IMAD R45, R49, 0x1c, R80 ;  /* 0x0000001c312d7824 */ /* 0x000fe200078e0250 */
[----:B------:R-:W-:Y:S02]  /*22c0*/  LEA.HI.SX32 R73, R70, R61, 0x1d ;  /* 0x0000003d46497211 */ /* 0x000fe400078feaff */
[----:B------:R-:W-:-:S02]  /*22d0*/  LEA R96, R96, 0xffffffff, 0x1 ;  /* 0xffffffff60607811 */ /* 0x000fc400078e08ff */
[----:B------:R-:W-:Y:S02]  /*22e0*/  SHF.R.U32.HI R61, RZ, 0x1f, R74 ;  /* 0x0000001fff3d7819 */ /* 0x000fe4000001164a */
[----:B------:R-:W-:Y:S02]  /*22f0*/  LEA.HI.SX32 R72, R72, R59, 0x1d ;  /* 0x0000003b48487211 */ /* 0x000fe400078feaff */
[----:B------:R-:W-:Y:S02]  /*2300*/  ISETP.GT.U32.OR P6, PT, R58, 0x1b, P6 ;  /* 0x0000001b3a00780c */ /* 0x000fe400037c4470 */
[----:B------:R-:W-:Y:S01]  /*2310*/  IADD3 R59, R49, R96, RZ ;  /* 0x00000060313b7210 */ /* 0x000fe20007ffe0ff */
[----:B------:R-:W-:Y:S01]  /*2320*/  IMAD R49, R55, 0x1c, R94 ;  /* 0x0000001c37317824 */ /* 0x000fe200078e025e */
[----:B------:R-:W-:Y:S02]  /*2330*/  LEA.HI.SX32 R75, R74, R61, 0x1d ;  /* 0x0000003d4a4b7211 */ /* 0x000fe400078feaff */
[C---:B------:R-:W-:Y:S01]  /*2340*/  IADD3 R60, R96.reuse, R53, RZ ;  /* 0x00000035603c7210 */ /* 0x040fe20007ffe0ff */
[----:B------:R-:W-:Y:S01]  /*2350*/  IMAD R53, R71, 0x1c, R92 ;  /* 0x0000001c47357824 */ /* 0x000fe200078e025c */
[C---:B------:R-:W-:Y:S01]  /*2360*/  IADD3 R61, R96.reuse, R56, RZ ;  /* 0x00000038603d7210 */ /* 0x040fe20007ffe0ff */
[----:B------:R-:W-:Y:S01]  /*2370*/  IMAD R56, R75, 0x1c, R78 ;  /* 0x0000001c4b387824 */ /* 0x000fe200078e024e */
[----:B------:R-:W-:-:S02]  /*2380*/  IADD3 R62, R96, R51, RZ ;  /* 0x00000033603e7210 */ /* 0x000fc40007ffe0ff */
[----:B------:R-:W-:Y:S02]  /*2390*/  P2R R58, PR, RZ, 0x40 ;  /* 0x00000040ff3a7803 */ /* 0x000fe40000000000 */
[----:B------:R-:W-:Y:S01]  /*23a0*/  IADD3 R63, R96, R55, RZ ;  /* 0x00000037603f7210 */ /* 0x000fe20007ffe0ff */
[----:B------:R-:W-:Y:S01]  /*23b0*/  IMAD R55, R57, 0x1c, R84 ;  /* 0x0000001c39377824 */ /* 0x000fe200078e0254 */
[----:B------:R-:W-:Y:S02]  /*23c0*/  ISETP.GT.U32.OR P6, PT, R59, 0x1b, P5 ;  /* 0x0000001b3b00780c */ /* 0x000fe40002fc4470 */
[----:B------:R-:W-:Y:S02]  /*23d0*/  ISETP.GT.U32.OR P5, PT, R60, 0x1b, P4 ;  /* 0x0000001b3c00780c */ /* 0x000fe400027a4470 */
[----:B------:R-:W-:Y:S02]  /*23e0*/  IADD3 R39, R39, -0x1, RZ ;  /* 0xffffffff27277810 */ /* 0x000fe40007ffe0ff */
[----:B------:R-:W-:-:S02]  /*23f0*/  ISETP.GT.U32.OR P4, PT, R61, 0x1b, P3 ;  /* 0x0000001b3d00780c */ /* 0x000fc40001f84470 */
[----:B------:R-:W-:Y:S02]  /*2400*/  ISETP.GT.U32.OR P3, PT, R62, 0x1b, P2 ;  /* 0x0000001b3e00780c */ /* 0x000fe40001764470 */
[----:B------:R-:W-:Y:S02]  /*2410*/  ISETP.GT.U32.OR P2, PT, R63, 0x1b, P1 ;  /* 0x0000001b3f00780c */ /* 0x000fe40000f44470 */
[----:B------:R-:W-:Y:S01]  /*2420*/  IADD3 R64, R96, R52, RZ ;  /* 0x0000003460407210 */ /* 0x000fe20007ffe0ff */
[----:B------:R-:W-:Y:S01]  /*2430*/  IMAD R52, R69, 0x1c, R90 ;  /* 0x0000001c45347824 */ /* 0x000fe200078e025a */
[----:B------:R-:W-:Y:S02]  /*2440*/  ISETP.GT.U32.AND P1, PT, R39, 0x1b, PT ;  /* 0x0000001b2700780c */ /* 0x000fe40003f24070 */
[----:B------:R-:W-:Y:S02]  /*2450*/  IADD3 R38, R38, -0x1, RZ ;  /* 0xffffffff26267810 */ /* 0x000fe40007ffe0ff */
[----:B------:R-:W-:-:S02]  /*2460*/  P2R R63, PR, RZ, 0x4 ;  /* 0x00000004ff3f7803 */ /* 0x000fc40000000000 */
[----:B------:R-:W-:Y:S02]  /*2470*/  ISETP.GT.U32.OR P2, PT, R64, 0x1b, P1 ;  /* 0x0000001b4000780c */ /* 0x000fe40000f44470 */
[----:B------:R-:W-:Y:S02]  /*2480*/  IADD3 R65, R96, R54, RZ ;  /* 0x0000003660417210 */ /* 0x000fe40007ffe0ff */
[----:B------:R-:W-:Y:S02]  /*2490*/  ISETP.GT.U32.AND P1, PT, R38, 0x1b, PT ;  /* 0x0000001b2600780c */ /* 0x000fe40003f24070 */
[----:B------:R-:W-:Y:S02]  /*24a0*/  IADD3 R32, R32, -0x1, RZ ;  /* 0xffffffff20207810 */ /* 0x000fe40007ffe0ff */
[----:B------:R-:W-:Y:S02]  /*24b0*/  IADD3 R33, R33, -0x1, RZ ;  /* 0xffffffff21217810 */ /* 0x000fe40007ffe0ff */
[----:B------:R-:W-:-:S02]  /*24c0*/  P2R R64, PR, RZ, 0x4 ;  /* 0x00000004ff407803 */ /* 0x000fc40000000000 */
[----:B------:R-:W-:Y:S01]  /*24d0*/  IADD3 R67, R96, R48, RZ ;  /* 0x0000003060437210 */ /* 0x000fe20007ffe0ff */
[----:B------:R-:W-:Y:S01]  /*24e0*/  IMAD R48, R51, 0x1c, R81 ;  /* 0x0000001c33307824 */ /* 0x000fe200078e0251 */
[----:B------:R-:W-:Y:S01]  /*24f0*/  P2R R59, PR, RZ, 0x40 ;  /* 0x00000040ff3b7803 */ /* 0x000fe20000000000 */
[----:B------:R-:W-:Y:S01]  /*2500*/  IMAD R51, R54, 0x1c, R91 ;  /* 0x0000001c36337824 */ /* 0x000fe200078e025b */
[----:B------:R-:W-:Y:S01]  /*2510*/  ISETP.GT.U32.OR P2, PT, R65, 0x1b, P1 ;  /* 0x0000001b4100780c */ /* 0x000fe20000f44470 */
[----:B------:R-:W-:Y:S01]  /*2520*/  IMAD R54, R73, 0x1c, R88 ;  /* 0x0000001c49367824 */ /* 0x000fe200078e0258 */
[----:B------:R-:W-:Y:S01]  /*2530*/  IADD3 R35, R35, -0x1, RZ ;  /* 0xffffffff23237810 */ /* 0x000fe20007ffe0ff */
[----:B------:R-:W-:Y:S01]  /*2540*/  HFMA2.MMA R81, -RZ, RZ, 0, 0 ;  /* 0x00000000ff517435 */ /* 0x000fe200000001ff */
[----:B------:R-:W-:Y:S01]  /*2550*/  IADD3 R66, R96, R57, RZ ;  /* 0x0000003960427210 */ /* 0x000fe20007ffe0ff */
[----:B------:R-:W-:Y:S01]  /*2560*/  IMAD R57, R72, 0x1c, R87 ;  /* 0x0000001c48397824 */ /* 0x000fe200078e0257 */
[----:B------:R-:W-:-:S02]  /*2570*/  P2R R60, PR, RZ, 0x20 ;  /* 0x00000020ff3c7803 */ /* 0x000fc40000000000 */
[----:B------:R-:W-:Y:S02]  /*2580*/  IADD3 R37, R37, -0x1, RZ ;  /* 0xffffffff25257810 */ /* 0x000fe40007ffe0ff */
[----:B------:R-:W-:Y:S02]  /*2590*/  IADD3 R36, R36, -0x1, RZ ;  /* 0xffffffff24247810 */ /* 0x000fe40007ffe0ff */
[----:B------:R-:W-:Y:S02]  /*25a0*/  IADD3 R34, R34, -0x1, RZ ;  /* 0xffffffff22227810 */ /* 0x000fe40007ffe0ff */
[----:B------:R-:W-:Y:S02]  /*25b0*/  ISETP.GT.U32.AND P6, PT, R32, 0x1b, PT ;  /* 0x0000001b2000780c */ /* 0x000fe40003fc4070 */
[----:B------:R-:W-:Y:S02]  /*25c0*/  IADD3 R75, R96, R75, RZ ;  /* 0x0000004b604b7210 */ /* 0x000fe40007ffe0ff */
[----:B------:R-:W-:-:S02]  /*25d0*/  ISETP.GT.U32.AND P5, PT, R33, 0x1b, PT ;  /* 0x0000001b2100780c */ /* 0x000fc40003fa4070 */
[----:B------:R-:W-:Y:S02]  /*25e0*/  P2R R62, PR, RZ, 0x8 ;  /* 0x00000008ff3e7803 */ /* 0x000fe40000000000 */
[C---:B------:R-:W-:Y:S02]  /*25f0*/  IADD3 R69, R96.reuse, R69, RZ ;  /* 0x0000004560457210 */ /* 0x040fe40007ffe0ff */
[C---:B------:R-:W-:Y:S02]  /*2600*/  IADD3 R71, R96.reuse, R71, RZ ;  /* 0x0000004760477210 */ /* 0x040fe40007ffe0ff */
[----:B------:R-:W-:Y:S02]  /*2610*/  IADD3 R73, R96, R73, RZ ;  /* 0x0000004960497210 */ /* 0x000fe40007ffe0ff */
[----:B------:R-:W-:Y:S02]  /*2620*/  P2R R61, PR, RZ, 0x10 ;  /* 0x00000010ff3d7803 */ /* 0x000fe40000000000 */
[----:B------:R-:W-:-:S02]  /*2630*/  P2R R65, PR, RZ, 0x4 ;  /* 0x00000004ff417803 */ /* 0x000fc40000000000 */
[----:B------:R-:W-:Y:S02]  /*2640*/  ISETP.GT.U32.AND P3, PT, R35, 0x1b, PT ;  /* 0x0000001b2300780c */ /* 0x000fe40003f64070 */
[----:B------:R-:W-:Y:S02]  /*2650*/  IADD3 R96, R96, R72, RZ ;  /* 0x0000004860607210 */ /* 0x000fe40007ffe0ff */
[----:B------:R-:W-:Y:S02]  /*2660*/  ISETP.GT.U32.AND P1, PT, R37, 0x1b, PT ;  /* 0x0000001b2500780c */ /* 0x000fe40003f24070 */
[----:B------:R-:W-:Y:S02]  /*2670*/  ISETP.GT.U32.AND P2, PT, R36, 0x1b, PT ;  /* 0x0000001b2400780c */ /* 0x000fe40003f44070 */
[----:B------:R-:W-:Y:S02]  /*2680*/  ISETP.GT.U32.AND P4, PT, R34, 0x1b, PT ;  /* 0x0000001b2200780c */ /* 0x000fe40003f84070 */
[----:B------:R-:W-:-:S02]  /*2690*/  ISETP.GT.U32.OR P6, PT, R66, 0x1b, P6 ;  /* 0x0000001b4200780c */ /* 0x000fc400037c4470 */
[----:B------:R-:W-:Y:S01]  /*26a0*/  ISETP.GT.U32.OR P0, PT, R67, 0x1b, P0 ;  /* 0x0000001b4300780c */ /* 0x000fe20000704470 */
[----:B------:R-:W-:Y:S01]  /*26b0*/  HFMA2.MMA R67, -RZ, RZ, 0, 0 ;  /* 0x00000000ff437435 */ /* 0x000fe200000001ff */
[----:B------:R-:W-:Y:S01]  /*26c0*/  ISETP.GT.U32.OR P5, PT, R75, 0x1b, P5 ;  /* 0x0000001b4b00780c */ /* 0x000fe20002fa4470 */
[----:B------:R-:W-:Y:S01]  /*26d0*/  HFMA2.MMA R75, -RZ, RZ, 0, 0 ;  /* 0x00000000ff4b7435 */ /* 0x000fe200000001ff */
[----:B------:R-:W-:Y:S02]  /*26e0*/  ISETP.GT.U32.OR P3, PT, R73, 0x1b, P3 ;  /* 0x0000001b4900780c */ /* 0x000fe40001f64470 */
[----:B------:R-:W-:Y:S02]  /*26f0*/  ISETP.GT.U32.OR P1, PT, R69, 0x1b, P1 ;  /* 0x0000001b4500780c */ /* 0x000fe40000f24470 */
[----:B------:R-:W-:Y:S02]  /*2700*/  ISETP.GT.U32.OR P2, PT, R71, 0x1b, P2 ;  /* 0x0000001b4700780c */ /* 0x000fe40001744470 */
[----:B------:R-:W-:-:S02]  /*2710*/  ISETP.GT.U32.OR P4, PT, R96, 0x1b, P4 ;  /* 0x0000001b6000780c */ /* 0x000fc40002784470 */
[----:B------:R-:W-:Y:S02]  /*2720*/  P2R R66, PR, RZ, 0x40 ;  /* 0x00000040ff427803 */ /* 0x000fe40000000000 */
[----:B------:R-:W-:Y:S02]  /*2730*/  MOV R91, RZ ;  /* 0x000000ff005b7202 */ /* 0x000fe40000000f00 */
[----:B------:R-:W-:Y:S02]  /*2740*/  MOV R77, RZ ;  /* 0x000000ff004d7202 */ /* 0x000fe40000000f00 */
[----:B------:R-:W-:Y:S02]  /*2750*/  MOV R73, RZ ;  /* 0x000000ff00497202 */ /* 0x000fe40000000f00 */
[----:B------:R-:W-:Y:S02]  /*2760*/  MOV R93, RZ ;  /* 0x000000ff005d7202 */ /* 0x000fe40000000f00 */
[----:B------:R-:W-:-:S02]  /*2770*/  MOV R83, RZ ;  /* 0x000000ff00537202 */ /* 0x000fc40000000f00 */
[----:B------:R-:W-:-:S02]  /*2780*/  MOV R87, RZ ;  /* 0x000000ff00577202 */ /* 0x000fc40000000f00 */
.L_x_3:
[----:B------:R-:W-:Y:S01]  /*2790*/  IMAD R32, R0, 0x9000, R3 ;  /* 0x0000900000207824 */ /* 0x000fe200078e0203 */
[----:B------:R-:W-:Y:S01]  /*27a0*/  MOV R72, 0x4 ;  /* 0x0000000400487802 */ /* 0x000fe20000000f00 */
[----:B------:R-:W-:Y:S06]  /*27b0*/  BAR.SYNC 0x0 ;  /* 0x0000000000007b1d */ /* 0x000fec0000000000 */
[----:B------:R-:W-:Y:S01]  /*27c0*/  IMAD R35, R67, 0x90, R32 ;  /* 0x0000009043237824 */ /* 0x000fe200078e0220 */
[----:B------:R-:W-:Y:S02]  /*27d0*/  P2R R92, PR, RZ, 0x10 ;  /* 0x00000010ff5c7803 */ /* 0x000fe40000000000 */
[----:B------:R-:W-:Y:S01]  /*27e0*/  ISETP.NE.AND P4, PT, R58, RZ, PT ;  /* 0x000000ff3a00720c */ /* 0x000fe20003f85270 */
[----:B------:R-:W-:Y:S01]  /*27f0*/  IMAD.WIDE R34, R35, R72, c[0x0][0x168] ;  /* 0x00005a0023227625 */ /* 0x000fe200078e0248 */
[----:B------:R-:W-:-:S02]  /*2800*/  ISETP.NE.AND P6, PT, R59, RZ, PT ;  /* 0x000000ff3b00720c */ /* 0x000fc40003fc5270 */
[----:B------:R-:W-:Y:S02]  /*2810*/  P2R R68, PR, RZ, 0x1 ;  /* 0x00000001ff447803 */ /* 0x000fe40000000000 */
[----:B------:R0:W2:Y:S01]  /*2820*/  LDG.E.CONSTANT R102, [R34.64] ;  /* 0x0000000422667981 */ /* 0x0000a2000c1e9900 */
[----:B------:R-:W-:Y:S02]  /*2830*/  ISETP.NE.AND P0, PT, R66, RZ, PT ;  /* 0x000000ff4200720c */ /* 0x000fe40003f05270 */
[----:B------:R-:W-:Y:S01]  /*2840*/  P2R R84, PR, RZ, 0x4 ;  /* 0x00000004ff547803 */ /* 0x000fe20000000000 */
[----:B------:R0:W3:Y:S01]  /*2850*/  LDG.E.CONSTANT R96, [R34.64+0x1b000] ;  /* 0x01b0000422607981 */ /* 0x0000e2000c1e9900 */
[----:B------:R-:W-:Y:S02]  /*2860*/  MOV R108, RZ ;  /* 0x000000ff006c7202 */ /* 0x000fe40000000f00 */
[----:B------:R-:W-:Y:S01]  /*2870*/  @!P4 IMAD R33, R67, 0x3100, R43 ;  /* 0x000031004321c824 */ /* 0x000fe200078e022b */
[----:B------:R-:W-:Y:S01]  /*2880*/  ISETP.NE.AND P2, PT, R61, RZ, PT ;  /* 0x000000ff3d00720c */ /* 0x000fe20003f45270 */
[----:B------:R0:W4:Y:S01]  /*2890*/  LDG.E.CONSTANT R110, [R34.64+0x9000] ;  /* 0x00900004226e7981 */ /* 0x000122000c1e9900 */
[----:B------:R-:W-:Y:S01]  /*28a0*/  P2R R70, PR, RZ, 0x2 ;  /* 0x00000002ff467803 */ /* 0x000fe20000000000 */
[----:B------:R-:W-:Y:S01]  /*28b0*/  @!P4 IMAD.WIDE R32, R33, R72, c[0x0][0x160] ;  /* 0x000058002120c625 */ /* 0x000fe200078e0248 */
[----:B------:R-:W-:Y:S01]  /*28c0*/  ISETP.NE.AND P1, PT, R60, RZ, PT ;  /* 0x000000ff3c00720c */ /* 0x000fe20003f25270 */
[----:B------:R0:W5:Y:S01]  /*28d0*/  LDG.E.CONSTANT R114, [R34.64+0x12000] ;  /* 0x0120000422727981 */ /* 0x000162000c1e9900 */
[----:B------:R-:W-:-:S02]  /*28e0*/  P2R R86, PR, RZ, 0x8 ;  /* 0x00000008ff567803 */ /* 0x000fc40000000000 */
[----:B------:R-:W-:Y:S01]  /*28f0*/  ISETP.NE.AND P3, PT, R62, RZ, PT ;  /* 0x000000ff3e00720c */ /* 0x000fe20003f65270 */
[----:B------:R1:W4:Y:S01]  /*2900*/  @!P4 LDG.E.CONSTANT R108, [R32.64] ;  /* 0x00000004206cc981 */ /* 0x000322000c1e9900 */
[----:B------:R-:W-:Y:S01]  /*2910*/  ISETP.NE.AND P4, PT, R63, RZ, PT ;  /* 0x000000ff3f00720c */ /* 0x000fe20003f85270 */
[C---:B------:R-:W-:Y:S01]  /*2920*/  @!P6 IMAD R37, R67.reuse, 0x3100, R45 ;  /* 0x000031004325e824 */ /* 0x040fe200078e022d */
[----:B------:R-:W-:Y:S01]  /*2930*/  P2R R94, PR, RZ, 0x20 ;  /* 0x00000020ff5e7803 */ /* 0x000fe20000000000 */
[----:B------:R-:W-:Y:S01]  /*2940*/  @!P0 IMAD R39, R67, 0x3100, R55 ;  /* 0x0000310043278824 */ /* 0x000fe200078e0237 */
[----:B------:R-:W-:Y:S01]  /*2950*/  MOV R74, RZ ;  /* 0x000000ff004a7202 */ /* 0x000fe20000000f00 */
[-C--:B------:R-:W-:Y:S01]  /*2960*/  @!P6 IMAD.WIDE R36, R37, R72.reuse, c[0x0][0x160] ;  /* 0x000058002524e625 */ /* 0x080fe200078e0248 */
[----:B------:R-:W-:Y:S02]  /*2970*/  ISETP.NE.AND P5, PT, R64, RZ, PT ;  /* 0x000000ff4000720c */ /* 0x000fe40003fa5270 */
[----:B------:R-:W-:Y:S01]  /*2980*/  MOV R76, RZ ;  /* 0x000000ff004c7202 */ /* 0x000fe20000000f00 */
[----:B------:R-:W-:Y:S01]  /*2990*/  @!P2 IMAD R69, R67, 0x3100, R47 ;  /* 0x000031004345a824 */ /* 0x000fe200078e022f */
[----:B------:R0:W4:Y:S01]  /*29a0*/  @!P6 LDG.E.CONSTANT R74, [R36.64] ;  /* 0x00000004244ae981 */ /* 0x000122000c1e9900 */
[----:B-1----:R-:W-:Y:S01]  /*29b0*/  @!P0 IMAD.WIDE R32, R39, R72, c[0x0][0x160] ;  /* 0x0000580027208625 */ /* 0x002fe200078e0248 */
[----:B------:R-:W-:-:S03]  /*29c0*/  ISETP.NE.AND P6, PT, R65, RZ, PT ;  /* 0x000000ff4100720c */ /* 0x000fc60003fc5270 */
[C---:B0-----:R-:W-:Y:S01]  /*29d0*/  @!P1 IMAD R35, R67.reuse, 0x3100, R46 ;  /* 0x0000310043239824 */ /* 0x041fe200078e022e */
[----:B------:R-:W-:Y:S01]  /*29e0*/  MOV R82, RZ ;  /* 0x000000ff00527202 */ /* 0x000fe20000000f00 */
[----:B------:R-:W-:Y:S01]  /*29f0*/  @!P3 IMAD R71, R67, 0x3100, R48 ;  /* 0x000031004347b824 */ /* 0x000fe200078e0230 */
[----:B------:R-:W-:Y:S01]  /*2a00*/  MOV R78, RZ ;  /* 0x000000ff004e7202 */ /* 0x000fe20000000f00 */
[-C--:B------:R-:W-:Y:S01]  /*2a10*/  @!P2 IMAD.WIDE R36, R69, R72.reuse, c[0x0][0x160] ;  /* 0x000058004524a625 */ /* 0x080fe200078e0248 */
[----:B------:R0:W4:Y:S03]  /*2a20*/  @!P0 LDG.E.CONSTANT R76, [R32.64] ;  /* 0x00000004204c8981 */ /* 0x000126000c1e9900 */
[----:B------:R-:W-:Y:S01]  /*2a30*/  @!P4 IMAD R69, R67, 0x3100, R49 ;  /* 0x000031004345c824 */ /* 0x000fe200078e0231 */
[----:B------:R-:W-:Y:S01]  /*2a40*/  ISETP.NE.AND P0, PT, R68, RZ, PT ;  /* 0x000000ff4400720c */ /* 0x000fe20003f05270 */
[-C--:B------:R-:W-:Y:S01]  /*2a50*/  @!P1 IMAD.WIDE R34, R35, R72.reuse, c[0x0][0x160] ;  /* 0x0000580023229625 */ /* 0x080fe200078e0248 */
[----:B------:R-:W-:Y:S01]  /*2a60*/  MOV R90, RZ ;  /* 0x000000ff005a7202 */ /* 0x000fe20000000f00 */
[----:B------:R1:W5:Y:S02]  /*2a70*/  @!P2 LDG.E.CONSTANT R82, [R36.64] ;  /* 0x000000042452a981 */ /* 0x000364000c1e9900 */
[-C--:B------:R-:W-:Y:S01]  /*2a80*/  @!P3 IMAD.WIDE R38, R71, R72.reuse, c[0x0][0x160] ;  /* 0x000058004726b625 */ /* 0x080fe200078e0248 */
[----:B------:R-:W-:Y:S01]  /*2a90*/  ISETP.NE.AND P2, PT, R84, RZ, PT ;  /* 0x000000ff5400720c */ /* 0x000fe20003f45270 */
[----:B------:R0:W5:Y:S02]  /*2aa0*/  @!P1 LDG.E.CONSTANT R78, [R34.64] ;  /* 0x00000004224e9981 */ /* 0x000164000c1e9900 */
[----:B------:R-:W-:Y:S01]  /*2ab0*/  @!P4 IMAD.WIDE R68, R69, R72, c[0x0][0x160] ;  /* 0x000058004544c625 */ /* 0x000fe200078e0248 */
[----:B------:R-:W-:-:S03]  /*2ac0*/  ISETP.NE.AND P1, PT, R70, RZ, PT ;  /* 0x000000ff4600720c */ /* 0x000fc60003f25270 */
[----:B------:R-:W-:Y:S01]  /*2ad0*/  @!P5 IMAD R71, R67, 0x3100, R50 ;  /* 0x000031004347d824 */ /* 0x000fe200078e0232 */
[----:B------:R-:W-:Y:S01]  /*2ae0*/  MOV R84, RZ ;  /* 0x000000ff00547202 */ /* 0x000fe20000000f00 */
[----:B------:R0:W5:Y:S01]  /*2af0*/  @!P4 LDG.E.CONSTANT R90, [R68.64] ;  /* 0x00000004445ac981 */ /* 0x000162000c1e9900 */
[----:B------:R-:W-:Y:S01]  /*2b00*/  MOV R80, RZ ;  /* 0x000000ff00507202 */ /* 0x000fe20000000f00 */
[----:B------:R-:W-:Y:S01]  /*2b10*/  @!P5 IMAD.WIDE R70, R71, R72, c[0x0][0x160] ;  /* 0x000058004746d625 */ /* 0x000fe200078e0248 */
[----:B------:R-:W-:-:S03]  /*2b20*/  ISETP.NE.AND P4, PT, R92, RZ, PT ;  /* 0x000000ff5c00720c */ /* 0x000fc60003f85270 */
[C---:B------:R-:W-:Y:S01]  /*2b30*/  @!P6 IMAD R101, R67.reuse, 0x3100, R51 ;  /* 0x000031004365e824 */ /* 0x040fe200078e0233 */
[----:B------:R0:W5:Y:S01]  /*2b40*/  @!P5 LDG.E.CONSTANT R84, [R70.64] ;  /* 0x000000044654d981 */ /* 0x000162000c1e9900 */
[----:B------:R-:W-:Y:S01]  /*2b50*/  ISETP.NE.AND P5, PT, R94, RZ, PT ;  /* 0x000000ff5e00720c */ /* 0x000fe20003fa5270 */
[----:B-1----:R-:W-:Y:S01]  /*2b60*/  @!P0 IMAD R37, R67, 0x3100, R44 ;  /* 0x0000310043258824 */ /* 0x002fe200078e022c */
[----:B------:R-:W-:Y:S01]  /*2b70*/  MOV R88, RZ ;  /* 0x000000ff00587202 */ /* 0x000fe20000000f00 */
[----:B------:R1:W5:Y:S01]  /*2b80*/  @!P3 LDG.E.CONSTANT R80, [R38.64] ;  /* 0x000000042650b981 */ /* 0x000362000c1e9900 */
[----:B------:R-:W-:Y:S01]  /*2b90*/  ISETP.NE.AND P3, PT, R86, RZ, PT ;  /* 0x000000ff5600720c */ /* 0x000fe20003f65270 */
[----:B0-----:R-:W-:Y:S01]  /*2ba0*/  @!P6 IMAD.WIDE R32, R101, R72, c[0x0][0x160] ;  /* 0x000058006520e625 */ /* 0x001fe200078e0248 */
[----:B------:R-:W-:-:S03]  /*2bb0*/  MOV R98, RZ ;  /* 0x000000ff00627202 */ /* 0x000fc60000000f00 */
[-C--:B------:R-:W-:Y:S01]  /*2bc0*/  @!P0 IMAD.WIDE R36, R37, R72.reuse, c[0x0][0x160] ;  /* 0x0000580025248625 */ /* 0x080fe200078e0248 */
[----:B------:R0:W5:Y:S03]  /*2bd0*/  @!P6 LDG.E.CONSTANT R88, [R32.64] ;  /* 0x000000042058e981 */ /* 0x000166000c1e9900 */
[C---:B------:R-:W-:Y:S01]  /*2be0*/  @!P1 IMAD R35, R67.reuse, 0x3100, R52 ;  /* 0x0000310043239824 */ /* 0x040fe200078e0234 */
[----:B------:R-:W-:Y:S01]  /*2bf0*/  MOV R86, RZ ;  /* 0x000000ff00567202 */ /* 0x000fe20000000f00 */
[C---:B-1----:R-:W-:Y:S01]  /*2c00*/  @!P2 IMAD R39, R67.reuse, 0x3100, R53 ;  /* 0x000031004327a824 */ /* 0x042fe200078e0235 */
[----:B------:R1:W5:Y:S01]  /*2c10*/  @!P0 LDG.E.CONSTANT R98, [R36.64] ;  /* 0x0000000424628981 */ /* 0x000362000c1e9900 */
[----:B0-----:R-:W-:Y:S01]  /*2c20*/  @!P4 IMAD R33, R67, 0x3100, R57 ;  /* 0x000031004321c824 */ /* 0x001fe200078e0239 */
[----:B------:R-:W-:Y:S01]  /*2c30*/  MOV R92, RZ ;  /* 0x000000ff005c7202 */ /* 0x000fe20000000f00 */
[----:B------:R-:W-:Y:S01]  /*2c40*/  @!P1 IMAD.WIDE R34, R35, R72, c[0x0][0x160] ;  /* 0x0000580023229625 */ /* 0x000fe200078e0248 */
[----:B------:R-:W-:-:S03]  /*2c50*/  MOV R94, RZ ;  /* 0x000000ff005e7202 */ /* 0x000fc60000000f00 */
[-C--:B-1----:R-:W-:Y:S01]  /*2c60*/  @!P4 IMAD.WIDE R36, R33, R72.reuse, c[0x0][0x160] ;  /* 0x000058002124c625 */ /* 0x082fe200078e0248 */
[----:B------:R-:W-:Y:S01]  /*2c70*/  MOV R100, RZ ;  /* 0x000000ff00647202 */ /* 0x000fe20000000f00 */
[----:B------:R0:W5:Y:S02]  /*2c80*/  @!P1 LDG.E.CONSTANT R86, [R34.64] ;  /* 0x0000000422569981 */ /* 0x000164000c1e9900 */
[----:B------:R-:W-:Y:S02]  /*2c90*/  @!P5 IMAD R33, R67, 0x3100, R56 ;  /* 0x000031004321d824 */ /* 0x000fe400078e0238 */
[----:B------:R-:W-:Y:S01]  /*2ca0*/  @!P2 IMAD.WIDE R68, R39, R72, c[0x0][0x160] ;  /* 0x000058002744a625 */ /* 0x000fe200078e0248 */
[----:B------:R-:W-:Y:S01]  /*2cb0*/  MOV R70, RZ ;  /* 0x000000ff00467202 */ /* 0x000fe20000000f00 */
[----:B------:R1:W5:Y:S02]  /*2cc0*/  @!P4 LDG.E.CONSTANT R94, [R36.64] ;  /* 0x00000004245ec981 */ /* 0x000364000c1e9900 */
[----:B------:R-:W-:-:S02]  /*2cd0*/  @!P3 IMAD R39, R67, 0x3100, R54 ;  /* 0x000031004327b824 */ /* 0x000fc400078e0236 */
[-C--:B------:R-:W-:Y:S01]  /*2ce0*/  @!P5 IMAD.WIDE R32, R33, R72.reuse, c[0x0][0x160] ;  /* 0x000058002120d625 */ /* 0x080fe200078e0248 */
[----:B------:R2:W5:Y:S03]  /*2cf0*/  @!P2 LDG.E.CONSTANT R92, [R68.64] ;  /* 0x00000004445ca981 */ /* 0x000566000c1e9900 */
[----:B------:R-:W-:Y:S01]  /*2d00*/  @!P3 IMAD.WIDE R38, R39, R72, c[0x0][0x160] ;  /* 0x000058002726b625 */ /* 0x000fe200078e0248 */
[----:B------:R1:W5:Y:S03]  /*2d10*/  @!P5 LDG.E.CONSTANT R100, [R32.64] ;  /* 0x000000042064d981 */ /* 0x000366000c1e9900 */
[C---:B0-----:R-:W-:Y:S01]  /*2d20*/  IMAD R35, R67.reuse, 0x90, R11 ;  /* 0x0000009043237824 */ /* 0x041fe200078e020b */
[----:B------:R0:W5:Y:S01]  /*2d30*/  @!P3 LDG.E.CONSTANT R70, [R38.64] ;  /* 0x000000042646b981 */ /* 0x000162000c1e9900 */
[----:B-1----:R-:W-:-:S02]  /*2d40*/  IMAD R37, R67, 0x90, R15 ;  /* 0x0000009043257824 */ /* 0x002fc400078e020f */
[----:B------:R-:W-:-:S04]  /*2d50*/  IMAD.WIDE R32, R35, R72, c[0x0][0x168] ;  /* 0x00005a0023207625 */ /* 0x000fc800078e0248 */
[-C--:B------:R-:W-:Y:S01]  /*2d60*/  IMAD.WIDE R34, R37, R72.reuse, c[0x0][0x168] ;  /* 0x00005a0025227625 */ /* 0x080fe200078e0248 */
[----:B------:R1:W5:Y:S03]  /*2d70*/  LDG.E.CONSTANT R106, [R32.64] ;  /* 0x00000004206a7981 */ /* 0x000366000c1e9900 */
[C---:B------:R-:W-:Y:S01]  /*2d80*/  IMAD R37, R67.reuse, 0x90, R19 ;  /* 0x0000009043257824 */ /* 0x040fe200078e0213 */
[----:B------:R1:W5:Y:S01]  /*2d90*/  LDG.E.CONSTANT R104, [R34.64] ;  /* 0x0000000422687981 */ /* 0x000362000c1e9900 */
[----:B0-----:R-:W-:Y:S02]  /*2da0*/  IMAD R39, R67, 0x90, R23 ;  /* 0x0000009043277824 */ /* 0x001fe400078e0217 */
[----:B------:R-:W-:-:S04]  /*2db0*/  IMAD.WIDE R36, R37, R72, c[0x0][0x168] ;  /* 0x00005a0025247625 */ /* 0x000fc800078e0248 */
[----:B------:R-:W-:Y:S01]  /*2dc0*/  IMAD.WIDE R38, R39, R72, c[0x0][0x168] ;  /* 0x00005a0027267625 */ /* 0x000fe200078e0248 */
[----:B--2---:R0:W-:Y:S04]  /*2dd0*/  STS [R3.X4+0x1e00], R102 ;  /* 0x001e006603007388 */ /* 0x0041e80000004800 */
[----:B---3--:R2:W-:Y:S04]  /*2de0*/  STS [R3.X4+0x5400], R96 ;  /* 0x0054006003007388 */ /* 0x0085e80000004800 */
[----:B0-----:R0:W3:Y:S04]  /*2df0*/  LDG.E.CONSTANT R102, [R38.64] ;  /* 0x0000000426667981 */ /* 0x0010e8000c1e9900 */
[----:B--2---:R2:W3:Y:S01]  /*2e00*/  LDG.E.CONSTANT R96, [R36.64] ;  /* 0x0000000424607981 */ /* 0x0044e2000c1e9900 */
[----:B------:R-:W-:-:S04]  /*2e10*/  IMAD R69, R67, 0x90, R7 ;  /* 0x0000009043457824 */ /* 0x000fc800078e0207 */
[----:B------:R-:W-:-:S05]  /*2e20*/  IMAD.WIDE R68, R69, R72, c[0x0][0x168] ;  /* 0x00005a0045447625 */ /* 0x000fca00078e0248 */
[----:B------:R0:W3:Y:S01]  /*2e30*/  LDG.E.CONSTANT R112, [R68.64] ;  /* 0x0000000444707981 */ /* 0x0000e2000c1e9900 */
[C---:B------:R-:W-:Y:S02]  /*2e40*/  IMAD R71, R67.reuse, 0x90, R31 ;  /* 0x0000009043477824 */ /* 0x040fe400078e021f */
[----:B0-----:R-:W-:-:S04]  /*2e50*/  IMAD R69, R67, 0x90, R27 ;  /* 0x0000009043457824 */ /* 0x001fc800078e021b */
[----:B-1----:R-:W-:-:S04]  /*2e60*/  IMAD.WIDE R32, R69, R72, c[0x0][0x168] ;  /* 0x00005a0045207625 */ /* 0x002fc800078e0248 */
[----:B------:R-:W-:Y:S02]  /*2e70*/  IMAD R69, R67, 0x90, R2 ;  /* 0x0000009043457824 */ /* 0x000fe400078e0202 */
[-C--:B------:R-:W-:Y:S01]  /*2e80*/  IMAD.WIDE R34, R71, R72.reuse, c[0x0][0x168] ;  /* 0x00005a0047227625 */ /* 0x080fe200078e0248 */
[----:B----4-:R0:W-:Y:S03]  /*2e90*/  STS [R3.X4], R108 ;  /* 0x0000006c03007388 */ /* 0x0101e60000004800 */
[----:B--2---:R-:W-:Y:S02]  /*2ea0*/  IMAD R37, R67, 0x90, R8 ;  /* 0x0000009043257824 */ /* 0x004fe400078e0208 */
[-C--:B------:R-:W-:Y:S01]  /*2eb0*/  IMAD.WIDE R68, R69, R72.reuse, c[0x0][0x168] ;  /* 0x00005a0045447625 */ /* 0x080fe200078e0248 */
[----:B-----5:R1:W-:Y:S03]  /*2ec0*/  STS [R3.X4+0x4200], R114 ;  /* 0x0042007203007388 */ /* 0x0203e60000004800 */
[----:B------:R-:W-:Y:S01]  /*2ed0*/  IMAD.WIDE R36, R37, R72, c[0x0][0x168] ;  /* 0x00005a0025247625 */ /* 0x000fe200078e0248 */
[----:B0-----:R0:W2:Y:S04]  /*2ee0*/  LDG.E.CONSTANT R108, [R34.64] ;  /* 0x00000004226c7981 */ /* 0x0010a8000c1e9900 */
[----:B------:R4:W5:Y:S04]  /*2ef0*/  LDG.E.CONSTANT R116, [R36.64] ;  /* 0x0000000424747981 */ /* 0x000968000c1e9900 */
[----:B-1----:R1:W5:Y:S01]  /*2f00*/  LDG.E.CONSTANT R114, [R68.64] ;  /* 0x0000000444727981 */ /* 0x002362000c1e9900 */
[----:B0-----:R-:W-:-:S02]  /*2f10*/  IMAD R35, R67, 0x90, R12 ;  /* 0x0000009043237824 */ /* 0x001fc400078e020c */
[----:B------:R-:W-:Y:S02]  /*2f20*/  IMAD R39, R67, 0x90, R28 ;  /* 0x0000009043277824 */ /* 0x000fe400078e021c */
[----:B------:R-:W-:-:S04]  /*2f30*/  IMAD.WIDE R34, R35, R72, c[0x0][0x168] ;  /* 0x00005a0023227625 */ /* 0x000fc800078e0248 */
[C---:B-1----:R-:W-:Y:S02]  /*2f40*/  IMAD R69, R67.reuse, 0x90, R24 ;  /* 0x0000009043457824 */ /* 0x042fe400078e0218 */
[----:B----4-:R-:W-:Y:S02]  /*2f50*/  IMAD R37, R67, 0x90, R20 ;  /* 0x0000009043257824 */ /* 0x010fe400078e0214 */
[-C--:B------:R-:W-:Y:S01]  /*2f60*/  IMAD.WIDE R68, R69, R72.reuse, c[0x0][0x168] ;  /* 0x00005a0045447625 */ /* 0x080fe200078e0248 */
[----:B------:R0:W-:Y:S03]  /*2f70*/  STS [R3.X4+0x3000], R110 ;  /* 0x0030006e03007388 */ /* 0x0001e60000004800 */
[----:B------:R-:W-:Y:S01]  /*2f80*/  IMAD.WIDE R36, R37, R72, c[0x0][0x168] ;  /* 0x00005a0025247625 */ /* 0x000fe200078e0248 */
[----:B------:R1:W-:Y:S03]  /*2f90*/  STS [R3.X4+0x200], R74 ;  /* 0x0002004a03007388 */ /* 0x0003e60000004800 */
[C---:B------:R-:W-:Y:S01]  /*2fa0*/  IMAD R71, R67.reuse, 0x90, R40 ;  /* 0x0000009043477824 */ /* 0x040fe200078e0228 */
[----:B------:R4:W-:Y:S04]  /*2fb0*/  STS [R3.X4+0xa00], R80 ;  /* 0x000a005003007388 */ /* 0x0009e80000004800 */
[----:B0-----:R0:W5:Y:S04]  /*2fc0*/  LDG.E.CONSTANT R110, [R32.64] ;  /* 0x00000004206e7981 */ /* 0x001168000c1e9900 */
[----:B-1----:R1:W5:Y:S04]  /*2fd0*/  LDG.E.CONSTANT R74, [R34.64] ;  /* 0x00000004224a7981 */ /* 0x002368000c1e9900 */
[----:B----4-:R4:W5:Y:S01]  /*2fe0*/  LDG.E.CONSTANT R80, [R68.64] ;  /* 0x0000000444507981 */ /* 0x010962000c1e9900 */
[----:B0-----:R-:W-:-:S02]  /*2ff0*/  IMAD R33, R67, 0x90, R16 ;  /* 0x0000009043217824 */ /* 0x001fc400078e0210 */
[-C--:B-1----:R-:W-:Y:S01]  /*3000*/  IMAD.WIDE R34, R39, R72.reuse, c[0x0][0x168] ;  /* 0x00005a0027227625 */ /* 0x082fe200078e0248 */
[----:B------:R0:W-:Y:S03]  /*3010*/  STS [R3.X4+0x600], R78 ;  /* 0x0006004e03007388 */ /* 0x0001e60000004800 */
[----:B----4-:R-:W-:Y:S01]  /*3020*/  IMAD R69, R67, 0x90, R13 ;  /* 0x0000009043457824 */ /* 0x010fe200078e020d */
[----:B------:R1:W-:Y:S01]  /*3030*/  STS [R3.X4+0x800], R82 ;  /* 0x0008005203007388 */ /* 0x0003e20000004800 */
[----:B------:R-:W-:-:S04]  /*3040*/  IMAD.WIDE R32, R33, R72, c[0x0][0x168] ;  /* 0x00005a0021207625 */ /* 0x000fc800078e0248 */
[----:B------:R-:W-:Y:S01]  /*3050*/  IMAD.WIDE R38, R71, R72, c[0x0][0x168] ;  /* 0x00005a0047267625 */ /* 0x000fe200078e0248 */
[----:B0-----:R0:W4:Y:S04]  /*3060*/  LDG.E.CONSTANT R78, [R36.64] ;  /* 0x00000004244e7981 */ /* 0x001128000c1e9900 */
[----:B-1----:R1:W4:Y:S01]  /*3070*/  LDG.E.CONSTANT R82, [R34.64] ;  /* 0x0000000422527981 */ /* 0x002322000c1e9900 */
[----:B0-----:R-:W-:-:S03]  /*3080*/  IMAD R37, R67, 0x90, R4 ;  /* 0x0000009043257824 */ /* 0x001fc600078e0204 */
[----:B------:R0:W-:Y:S01]  /*3090*/  STS [R3.X4+0x400], R76 ;  /* 0x0004004c03007388 */ /* 0x0001e20000004800 */
[----:B-1----:R-:W-:-:S03]  /*30a0*/  IMAD.WIDE R34, R69, R72, c[0x0][0x168] ;  /* 0x00005a0045227625 */ /* 0x002fc600078e0248 */
[----:B------:R1:W-:Y:S01]  /*30b0*/  STS [R3.X4+0xe00], R84 ;  /* 0x000e005403007388 */ /* 0x0003e20000004800 */
[----:B------:R-:W-:Y:S02]  /*30c0*/  IMAD R69, R67, 0x90, R17 ;  /* 0x0000009043457824 */ /* 0x000fe400078e0211 */
[-C--:B------:R-:W-:Y:S01]  /*30d0*/  IMAD.WIDE R36, R37, R72.reuse, c[0x0][0x168] ;  /* 0x00005a0025247625 */ /* 0x080fe200078e0248 */
[----:B0-----:R0:W4:Y:S03]  /*30e0*/  LDG.E.CONSTANT R76, [R32.64] ;  /* 0x00000004204c7981 */ /* 0x001126000c1e9900 */
[----:B------:R-:W-:Y:S01]  /*30f0*/  IMAD.WIDE R68, R69, R72, c[0x0][0x168] ;  /* 0x00005a0045447625 */ /* 0x000fe200078e0248 */
[----:B-1----:R1:W4:Y:S03]  /*3100*/  LDG.E.CONSTANT R84, [R38.64] ;  /* 0x0000000426547981 */ /* 0x002326000c1e9900 */
[C---:B0-----:R-:W-:Y:S01]  /*3110*/  IMAD R33, R67.reuse, 0x90, R9 ;  /* 0x0000009043217824 */ /* 0x041fe200078e0209 */
[----:B------:R0:W-:Y:S01]  /*3120*/  STS [R3.X4+0x1400], R86 ;  /* 0x0014005603007388 */ /* 0x0001e20000004800 */
[----:B-1----:R-:W-:-:S03]  /*3130*/  IMAD R39, R67, 0x90, R21 ;  /* 0x0000009043277824 */ /* 0x002fc600078e0215 */
[----:B------:R1:W-:Y:S01]  /*3140*/  STS [R3.X4+0x1600], R92 ;  /* 0x0016005c03007388 */ /* 0x0003e20000004800 */
[----:B------:R-:W-:-:S03]  /*3150*/  IMAD.WIDE R32, R33, R72, c[0x0][0x168] ;  /* 0x00005a0021207625 */ /* 0x000fc600078e0248 */
[----:B0-----:R0:W4:Y:S01]  /*3160*/  LDG.E.CONSTANT R86, [R36.64] ;  /* 0x0000000424567981 */ /* 0x001122000c1e9900 */
[----:B------:R-:W-:-:S03]  /*3170*/  IMAD R71, R67, 0x90, R25 ;  /* 0x0000009043477824 */ /* 0x000fc600078e0219 */
[----:B-1----:R1:W4:Y:S01]  /*3180*/  LDG.E.CONSTANT R92, [R68.64] ;  /* 0x00000004445c7981 */ /* 0x002322000c1e9900 */
[----:B0-----:R-:W-:-:S03]  /*3190*/  IMAD.WIDE R36, R39, R72, c[0x0][0x168] ;  /* 0x00005a0027247625 */ /* 0x001fc600078e0248 */
[----:B------:R0:W-:Y:S01]  /*31a0*/  STS [R3.X4+0x1000], R88 ;  /* 0x0010005803007388 */ /* 0x0001e20000004800 */
[----:B-1----:R-:W-:-:S03]  /*31b0*/  IMAD R69, R67, 0x90, R5 ;  /* 0x0000009043457824 */ /* 0x002fc600078e0205 */
[----:B------:R1:W-:Y:S01]  /*31c0*/  STS [R3.X4+0x1a00], R94 ;  /* 0x001a005e03007388 */ /* 0x0003e20000004800 */
[----:B------:R-:W-:-:S03]  /*31d0*/  IMAD.WIDE R38, R71, R72, c[0x0][0x168] ;  /* 0x00005a0047267625 */ /* 0x000fc600078e0248 */
[----:B------:R1:W-:Y:S01]  /*31e0*/  STS [R3.X4+0xc00], R90 ;  /* 0x000c005a03007388 */ /* 0x0003e20000004800 */
[----:B------:R-:W-:-:S03]  /*31f0*/  IMAD R71, R67, 0x90, R10 ;  /* 0x0000009043477824 */ /* 0x000fc600078e020a */
[----:B0-----:R0:W4:Y:S04]  /*3200*/  LDG.E.CONSTANT R88, [R32.64] ;  /* 0x0000000420587981 */ /* 0x001128000c1e9900 */
[----:B-1----:R1:W4:Y:S04]  /*3210*/  LDG.E.CONSTANT R94, [R36.64] ;  /* 0x00000004245e7981 */ /* 0x002328000c1e9900 */
[----:B------:R1:W4:Y:S01]  /*3220*/  LDG.E.CONSTANT R90, [R34.64] ;  /* 0x00000004225a7981 */ /* 0x000322000c1e9900 */
[----:B0-----:R-:W-:Y:S02]  /*3230*/  IMAD R33, R67, 0x90, R29 ;  /* 0x0000009043217824 */ /* 0x001fe400078e021d */
[----:B-1----:R-:W-:Y:S01]  /*3240*/  IMAD.WIDE R36, R69, R72, c[0x0][0x168] ;  /* 0x00005a0045247625 */ /* 0x002fe200078e0248 */
[----:B------:R0:W-:Y:S03]  /*3250*/  STS [R3.X4+0x1200], R98 ;  /* 0x0012006203007388 */ /* 0x0001e60000004800 */
[----:B------:R-:W-:-:S02]  /*3260*/  IMAD R35, R67, 0x90, R41 ;  /* 0x0000009043237824 */ /* 0x000fc400078e0229 */
[----:B------:R-:W-:Y:S01]  /*3270*/  IMAD R69, R67, 0x90, R18 ;  /* 0x0000009043457824 */ /* 0x000fe200078e0212 */
[----:B------:R1:W-:Y:S01]  /*3280*/  STS [R3.X4+0x1800], R70 ;  /* 0x0018004603007388 */ /* 0x0003e20000004800 */
[----:B------:R-:W-:-:S03]  /*3290*/  IMAD.WIDE R32, R33, R72, c[0x0][0x168] ;  /* 0x00005a0021207625 */ /* 0x000fc600078e0248 */
[----:B0-----:R0:W4:Y:S01]  /*32a0*/  LDG.E.CONSTANT R98, [R38.64] ;  /* 0x0000000426627981 */ /* 0x001122000c1e9900 */
[----:B------:R-:W-:-:S04]  /*32b0*/  IMAD.WIDE R34, R35, R72, c[0x0][0x168] ;  /* 0x00005a0023227625 */ /* 0x000fc800078e0248 */
[-C--:B------:R-:W-:Y:S01]  /*32c0*/  IMAD.WIDE R68, R69, R72.reuse, c[0x0][0x168] ;  /* 0x00005a0045447625 */ /* 0x080fe200078e0248 */
[----:B------:R0:W-:Y:S03]  /*32d0*/  STS [R3.X4+0x1c00], R100 ;  /* 0x001c006403007388 */ /* 0x0001e60000004800 */
[----:B-1----:R-:W-:-:S04]  /*32e0*/  IMAD.WIDE R70, R71, R72, c[0x0][0x168] ;  /* 0x00005a0047467625 */ /* 0x002fc800078e0248 */
[----:B0-----:R-:W-:Y:S01]  /*32f0*/  IMAD R39, R67, 0x90, R14 ;  /* 0x0000009043277824 */ /* 0x001fe200078e020e */
[----:B------:R0:W-:Y:S04]  /*3300*/  STS [R3.X4+0x2200], R106 ;  /* 0x0022006a03007388 */ /* 0x0001e80000004800 */
[----:B------:R1:W4:Y:S04]  /*3310*/  LDG.E.CONSTANT R100, [R32.64] ;  /* 0x0000000420647981 */ /* 0x000328000c1e9900 */
[----:B------:R1:W4:Y:S04]  /*3320*/  LDG.E.CONSTANT R70, [R70.64] ;  /* 0x0000000446467981 */ /* 0x000328000c1e9900 */
[----:B0-----:R0:W4:Y:S01]  /*3330*/  LDG.E.CONSTANT R106, [R68.64] ;  /* 0x00000004446a7981 */ /* 0x001122000c1e9900 */
[----:B-1----:R-:W-:-:S03]  /*3340*/  IMAD.WIDE R32, R39, R72, c[0x0][0x168] ;  /* 0x00005a0027207625 */ /* 0x002fc600078e0248 */
[----:B------:R1:W-:Y:S01]  /*3350*/  STS [R3.X4+0x2400], R104 ;  /* 0x0024006803007388 */ /* 0x0003e20000004800 */
[C---:B------:R-:W-:Y:S02]  /*3360*/  IMAD R39, R67.reuse, 0x90, R22 ;  /* 0x0000009043277824 */ /* 0x040fe400078e0216 */
[C---:B------:R-:W-:Y:S02]  /*3370*/  IMAD R71, R67.reuse, 0x90, R42 ;  /* 0x0000009043477824 */ /* 0x040fe400078e022a */
[----:B0-----:R-:W-:Y:S02]  /*3380*/  IMAD R69, R67, 0x90, R6 ;  /* 0x0000009043457824 */ /* 0x001fe400078e0206 */
[-C--:B------:R-:W-:Y:S01]  /*3390*/  IMAD.WIDE R38, R39, R72.reuse, c[0x0][0x168] ;  /* 0x00005a0027267625 */ /* 0x080fe200078e0248 */
[----:B-1----:R0:W4:Y:S03]  /*33a0*/  LDG.E.CONSTANT R104, [R32.64] ;  /* 0x0000000420687981 */ /* 0x002126000c1e9900 */
[----:B------:R-:W-:-:S02]  /*33b0*/  IMAD.WIDE R68, R69, R72, c[0x0][0x168] ;  /* 0x00005a0045447625 */ /* 0x000fc400078e0248 */
[----:B------:R-:W4:Y:S04]  /*33c0*/  LDG.E.CONSTANT R38, [R38.64] ;  /* 0x0000000426267981 */ /* 0x000f28000c1e9900 */
[----:B------:R1:W4:Y:S01]  /*33d0*/  LDG.E.CONSTANT R68, [R68.64] ;  /* 0x0000000444447981 */ /* 0x000322000c1e9900 */
[----:B0-----:R-:W-:-:S06]  /*33e0*/  IMAD.WIDE R32, R71, R72, c[0x0][0x168] ;  /* 0x00005a0047207625 */ /* 0x001fcc00078e0248 */
[----:B------:R-:W4:Y:S04]  /*33f0*/  LDG.E.CONSTANT R32, [R32.64] ;  /* 0x0000000420207981 */ /* 0x000f28000c1e9900 */
[----:B---3--:R0:W-:Y:S04]  /*3400*/  STS [R3.X4+0x2800], R102 ;  /* 0x0028006603007388 */ /* 0x0081e80000004800 */
[----:B------:R3:W-:Y:S04]  /*3410*/  STS [R3.X4+0x2600], R96 ;  /* 0x0026006003007388 */ /* 0x0007e80000004800 */
[----:B0-----:R0:W4:Y:S04]  /*3420*/  LDG.E.CONSTANT R102, [R36.64] ;  /* 0x0000000424667981 */ /* 0x001128000c1e9900 */
[----:B---3--:R3:W4:Y:S01]  /*3430*/  LDG.E.CONSTANT R96, [R34.64] ;  /* 0x0000000422607981 */ /* 0x008722000c1e9900 */
[----:B0-----:R-:W-:-:S02]  /*3440*/  IMAD R37, R67, 0x90, R26 ;  /* 0x0000009043257824 */ /* 0x001fc400078e021a */
[----:B---3--:R-:W-:Y:S02]  /*3450*/  IMAD R35, R67, 0x90, R30 ;  /* 0x0000009043237824 */ /* 0x008fe400078e021e */
[----:B------:R-:W-:-:S04]  /*3460*/  IMAD.WIDE R36, R37, R72, c[0x0][0x168] ;  /* 0x00005a0025247625 */ /* 0x000fc800078e0248 */
[----:B------:R-:W-:Y:S02]  /*3470*/  IMAD.WIDE R34, R35, R72, c[0x0][0x168] ;  /* 0x00005a0023227625 */ /* 0x000fe400078e0248 */
[----:B------:R-:W3:Y:S04]  /*3480*/  LDG.E.CONSTANT R36, [R36.64] ;  /* 0x0000000424247981 */ /* 0x000ee8000c1e9900 */
[----:B------:R-:W3:Y:S04]  /*3490*/  LDG.E.CONSTANT R34, [R34.64] ;  /* 0x0000000422227981 */ /* 0x000ee8000c1e9900 */
[----:B------:R-:W-:Y:S04]  /*34a0*/  STS [R3.X4+0x2000], R112 ;  /* 0x0020007003007388 */ /* 0x000fe80000004800 */
[----:B--2---:R-:W-:Y:S04]  /*34b0*/  STS [R3.X4+0x2c00], R108 ;  /* 0x002c006c03007388 */ /* 0x004fe80000004800 */
[----:B-----5:R-:W-:Y:S04]  /*34c0*/  STS [R3.X4+0x3200], R116 ;  /* 0x0032007403007388 */ /* 0x020fe80000004800 */
[----:B------:R-:W-:Y:S01]  /*34d0*/  STS [R3.X4+0x2e00], R114 ;  /* 0x002e007203007388 */ /* 0x000fe20000004800 */
[----:B-1----:R-:W-:-:S03]  /*34e0*/  MOV R69, RZ ;  /* 0x000000ff00457202 */ /* 0x002fc60000000f00 */
[----:B------:R-:W-:Y:S04]  /*34f0*/  STS [R3.X4+0x2a00], R110 ;  /* 0x002a006e03007388 */ /* 0x000fe80000004800 */
[----:B------:R-:W-:Y:S04]  /*3500*/  STS [R3.X4+0x3400], R74 ;  /* 0x0034004a03007388 */ /* 0x000fe80000004800 */
[----:B------:R-:W-:Y:S04]  /*3510*/  STS [R3.X4+0x3a00], R80 ;  /* 0x003a005003007388 */ /* 0x000fe80000004800 */
[----:B----4-:R-:W-:Y:S04]  /*3520*/  STS [R3.X4+0x3800], R78 ;  /* 0x0038004e03007388 */ /* 0x010fe80000004800 */
[----:B------:R-:W-:Y:S04]  /*3530*/  STS [R3.X4+0x3c00], R82 ;  /* 0x003c005203007388 */ /* 0x000fe80000004800 */
        /* <DEDUP_REMOVED lines=17> */
[----:B---3--:R-:W-:Y:S04]  /*3650*/  STS [R3.X4+0x5e00], R36 ;  /* 0x005e002403007388 */ /* 0x008fe80000004800 */
[----:B------:R-:W-:Y:S04]  /*3660*/  STS [R3.X4+0x6000], R34 ;  /* 0x0060002203007388 */ /* 0x000fe80000004800 */
[----:B------:R-:W-:Y:S06]  /*3670*/  BAR.SYNC 0x0 ;  /* 0x0000000000007b1d */ /* 0x000fec0000000000 */
.L_x_1:
[C---:B------:R-:W-:Y:S02]  /*3680*/  LOP3.LUT R68, R3.reuse, 0x2, RZ, 0xc0, !PT ;  /* 0x0000000203447812 */ /* 0x040fe400078ec0ff */
[----:B------:R-:W-:-:S02]  /*3690*/  LOP3.LUT R70, R3, 0x1, RZ, 0xc0, !PT ;  /* 0x0000000103467812 */ /* 0x000fc400078ec0ff */
[----:B------:R-:W-:Y:S02]  /*36a0*/  SHF.R.U32.HI R32, RZ, 0x2, R3 ;  /* 0x00000002ff207819 */ /* 0x000fe40000011603 */
[----:B------:R-:W-:Y:S02]  /*36b0*/  SHF.R.U32.HI R68, RZ, 0x1, R68 ;  /* 0x00000001ff447819 */ /* 0x000fe40000011644 */
[----:B------:R-:W-:Y:S02]  /*36c0*/  LEA R33, R70, -R70, 0x3 ;  /* 0x8000004646217211 */ /* 0x000fe400078e18ff */
[----:B------:R-:W-:-:S03]  /*36d0*/  LEA R74, R32, R69, 0x2 ;  /* 0x00000045204a7211 */ /* 0x000fc600078e10ff */
[----:B------:R-:W-:Y:S02]  /*36e0*/  IMAD R32, R68, 0x1e, R33 ;  /* 0x0000001e44207824 */ /* 0x000fe400078e0221 */
[----:B------:R-:W-:Y:S02]  /*36f0*/  IMAD R74, R74, 0x24, RZ ;  /* 0x000000244a4a7824 */ /* 0x000fe400078e02ff */
[C---:B------:R-:W-:Y:S01]  /*3700*/  IMAD R71, R69.reuse, 0x1e0, R32 ;  /* 0x000001e045477824 */ /* 0x040fe200078e0220 */
[----:B------:R-:W-:Y:S02]  /*3710*/  IADD3 R69, R69, 0x1, RZ ;  /* 0x0000000145457810 */ /* 0x000fe40007ffe0ff */
[----:B------:R-:W-:Y:S02]  /*3720*/  LDS.128 R32, [R74.X4+0x1e00] ;  /* 0x001e00004a207984 */ /* 0x000fe40000004c00 */
[----:B------:R-:W-:Y:S02]  /*3730*/  ISETP.NE.AND P6, PT, R69, 0x4, PT ;  /* 0x000000044500780c */ /* 0x000fe40003fc5270 */
[----:B------:R-:W0:Y:S04]  /*3740*/  LDS R36, [R71.X4] ;  /* 0x0000000047247984 */ /* 0x000e280000004800 */
[----:B------:R-:W1:Y:S04]  /*3750*/  LDS R103, [R71.X4+0x40] ;  /* 0x0000400047677984 */ /* 0x000e680000004800 */
[----:B------:R-:W2:Y:S04]  /*3760*/  LDS R80, [R71.X4+0x4] ;  /* 0x0000040047507984 */ /* 0x000ea80000004800 */
[----:B------:R-:W3:Y:S04]  /*3770*/  LDS R109, [R71.X4+0x10] ;  /* 0x00001000476d7984 */ /* 0x000ee80000004800 */
[----:B------:R-:W4:Y:S04]  /*3780*/  LDS R39, [R71.X4+0x38] ;  /* 0x0000380047277984 */ /* 0x000f280000004800 */
[----:B------:R-:W5:Y:S04]  /*3790*/  LDS R84, [R71.X4+0x3c] ;  /* 0x00003c0047547984 */ /* 0x000f680000004800 */
[----:B------:R-:W5:Y:S04]  /*37a0*/  LDS R101, [R71.X4+0x8] ;  /* 0x0000080047657984 */ /* 0x000f680000004800 */
[----:B------:R-:W5:Y:S04]  /*37b0*/  LDS R105, [R71.X4+0xc] ;  /* 0x00000c0047697984 */ /* 0x000f680000004800 */
[----:B------:R-:W5:Y:S04]  /*37c0*/  LDS R107, [R71.X4+0x44] ;  /* 0x00004400476b7984 */ /* 0x000f680000004800 */
[----:B------:R-:W5:Y:S04]  /*37d0*/  LDS R111, [R71.X4+0x48] ;  /* 0x00004800476f7984 */ /* 0x000f680000004800 */
[----:B------:R-:W5:Y:S01]  /*37e0*/  LDS R113, [R71.X4+0x14] ;  /* 0x0000140047717984 */ /* 0x000f620000004800 */
[----:B0-----:R-:W-:-:S03]  /*37f0*/  FFMA R38, R32, R36, R89 ;  /* 0x0000002420267223 */ /* 0x001fc60000000059 */
[----:B------:R-:W0:Y:S01]  /*3800*/  LDS R37, [R71.X4+0x4c] ;  /* 0x00004c0047257984 */ /* 0x000e220000004800 */
[----:B-1----:R-:W-:-:S03]  /*3810*/  FFMA R86, R32, R103, R77 ;  /* 0x0000006720567223 */ /* 0x002fc6000000004d */
[----:B------:R-:W1:Y:S01]  /*3820*/  LDS R36, [R71.X4+0x18] ;  /* 0x0000180047247984 */ /* 0x000e620000004800 */
[----:B--2---:R-:W-:Y:S02]  /*3830*/  FFMA R82, R32, R80, R87 ;  /* 0x0000005020527223 */ /* 0x004fe40000000057 */
[----:B------:R-:W-:Y:S01]  /*3840*/  FFMA R80, R80, R33, R38 ;  /* 0x0000002150507223 */ /* 0x000fe20000000026 */
[----:B------:R-:W2:Y:S01]  /*3850*/  LDS R76, [R71.X4+0x50] ;  /* 0x00005000474c7984 */ /* 0x000ea20000004800 */
[----:B---3--:R-:W-:-:S03]  /*3860*/  FFMA R90, R32, R109, R81 ;  /* 0x0000006d205a7223 */ /* 0x008fc60000000051 */
[----:B------:R-:W3:Y:S01]  /*3870*/  LDS R77, [R71.X4+0x1c] ;  /* 0x00001c00474d7984 */ /* 0x000ee20000004800 */
[----:B----4-:R-:W-:-:S03]  /*3880*/  FFMA R78, R32, R39, R73 ;  /* 0x00000027204e7223 */ /* 0x010fc60000000049 */
[----:B------:R-:W4:Y:S01]  /*3890*/  LDS R81, [R71.X4+0x54] ;  /* 0x0000540047517984 */ /* 0x000f220000004800 */
[----:B-----5:R-:W-:Y:S02]  /*38a0*/  FFMA R38, R32, R84, R75 ;  /* 0x0000005420267223 */ /* 0x020fe4000000004b */
[----:B------:R-:W-:Y:S01]  /*38b0*/  FFMA R39, R84, R33, R78 ;  /* 0x0000002154277223 */ /* 0x000fe2000000004e */
[----:B------:R-:W5:Y:S01]  /*38c0*/  LDS R87, [R71.X4+0xb0] ;  /* 0x0000b00047577984 */ /* 0x000f620000004800 */
[C---:B------:R-:W-:Y:S02]  /*38d0*/  FFMA R84, R32.reuse, R101, R85 ;  /* 0x0000006520547223 */ /* 0x040fe40000000055 */
[-C--:B------:R-:W-:Y:S01]  /*38e0*/  FFMA R78, R101, R34.reuse, R80 ;  /* 0x00000022654e7223 */ /* 0x080fe20000000050 */
[----:B------:R-:W2:Y:S01]  /*38f0*/  LDS R89, [R71.X4+0x7c] ;  /* 0x00007c0047597984 */ /* 0x000ea20000004800 */
[C---:B------:R-:W-:Y:S02]  /*3900*/  FFMA R73, R103.reuse, R33, R38 ;  /* 0x0000002167497223 */ /* 0x040fe40000000026 */
[----:B------:R-:W-:Y:S01]  /*3910*/  FFMA R80, R103, R34, R39 ;  /* 0x0000002267507223 */ /* 0x000fe20000000027 */
[----:B------:R-:W2:Y:S01]  /*3920*/  LDS R98, [R71.X4+0x20] ;  /* 0x0000200047627984 */ /* 0x000ea20000004800 */
[----:B------:R-:W-:-:S02]  /*3930*/  FFMA R38, R32, R105, R83 ;  /* 0x0000006920267223 */ /* 0x000fc40000000053 */
[----:B------:R-:W-:Y:S01]  /*3940*/  FFMA R39, R105, R33, R84 ;  /* 0x0000002169277223 */ /* 0x000fe20000000054 */
[----:B------:R-:W3:Y:S01]  /*3950*/  LDS R83, [R71.X4+0x58] ;  /* 0x0000580047537984 */ /* 0x000ee20000004800 */
[----:B------:R-:W-:Y:S02]  /*3960*/  FFMA R88, R32, R107, R79 ;  /* 0x0000006b20587223 */ /* 0x000fe4000000004f */
[CC--:B------:R-:W-:Y:S01]  /*3970*/  FFMA R75, R107.reuse, R33.reuse, R86 ;  /* 0x000000216b4b7223 */ /* 0x0c0fe20000000056 */
[----:B------:R-:W3:Y:S01]  /*3980*/  LDS R85, [R71.X4+0x78] ;  /* 0x0000780047557984 */ /* 0x000ee20000004800 */
[-C--:B------:R-:W-:Y:S02]  /*3990*/  FFMA R84, R107, R34.reuse, R73 ;  /* 0x000000226b547223 */ /* 0x080fe40000000049 */
[C---:B------:R-:W-:Y:S01]  /*39a0*/  FFMA R73, R109.reuse, R33, R38 ;  /* 0x000000216d497223 */ /* 0x040fe20000000026 */
[----:B------:R-:W-:Y:S01]  /*39b0*/  LDS R102, [R71.X4+0xb8] ;  /* 0x0000b80047667984 */ /* 0x000fe20000004800 */
[----:B------:R-:W-:-:S02]  /*39c0*/  FFMA R86, R109, R34, R39 ;  /* 0x000000226d567223 */ /* 0x000fc40000000027 */
[C---:B------:R-:W-:Y:S01]  /*39d0*/  FFMA R38, R32.reuse, R111, R91 ;  /* 0x0000006f20267223 */ /* 0x040fe2000000005b */
[----:B------:R-:W-:Y:S01]  /*39e0*/  LDS R100, [R71.X4+0x80] ;  /* 0x0000800047647984 */ /* 0x000fe20000004800 */
[-C--:B------:R-:W-:Y:S02]  /*39f0*/  FFMA R39, R113, R33.reuse, R90 ;  /* 0x0000002171277223 */ /* 0x080fe4000000005a */
[C---:B------:R-:W-:Y:S01]  /*3a00*/  FFMA R92, R111.reuse, R33, R88 ;  /* 0x000000216f5c7223 */ /* 0x040fe20000000058 */
[----:B------:R-:W5:Y:S01]  /*3a10*/  LDS R91, [R71.X4+0xb4] ;  /* 0x0000b400475b7984 */ /* 0x000f620000004800 */
[C---:B------:R-:W-:Y:S02]  /*3a20*/  FFMA R93, R32.reuse, R113, R93 ;  /* 0x00000071205d7223 */ /* 0x040fe4000000005d */
[----:B------:R-:W-:Y:S01]  /*3a30*/  FFMA R88, R111, R34, R75 ;  /* 0x000000226f587223 */ /* 0x000fe2000000004b */
[----:B------:R-:W-:Y:S01]  /*3a40*/  LDS R104, [R71.X4+0x88] ;  /* 0x0000880047687984 */ /* 0x000fe20000004800 */
[----:B0-----:R-:W-:-:S02]  /*3a50*/  FFMA R95, R32, R37, R95 ;  /* 0x00000025205f7223 */ /* 0x001fc4000000005f */
[CC--:B------:R-:W-:Y:S01]  /*3a60*/  FFMA R75, R37.reuse, R33.reuse, R38 ;  /* 0x00000021254b7223 */ /* 0x0c0fe20000000026 */
[----:B------:R-:W-:Y:S01]  /*3a70*/  LDS R106, [R71.X4+0xc0] ;  /* 0x0000c000476a7984 */ /* 0x000fe20000004800 */
[----:B------:R-:W-:Y:S02]  /*3a80*/  FFMA R92, R37, R34, R92 ;  /* 0x00000022255c7223 */ /* 0x000fe4000000005c */
[----:B-1----:R-:W-:Y:S01]  /*3a90*/  FFMA R96, R32, R36, R97 ;  /* 0x0000002420607223 */ /* 0x002fe20000000061 */
[----:B------:R-:W-:Y:S01]  /*3aa0*/  LDS R103, [R71.X4+0xfc] ;  /* 0x0000fc0047677984 */ /* 0x000fe20000004800 */
[C---:B------:R-:W-:Y:S02]  /*3ab0*/  FFMA R93, R36.reuse, R33, R93 ;  /* 0x00000021245d7223 */ /* 0x040fe4000000005d */
[-C--:B------:R-:W-:Y:S01]  /*3ac0*/  FFMA R94, R36, R34.reuse, R39 ;  /* 0x00000022245e7223 */ /* 0x080fe20000000027 */
[----:B------:R-:W-:Y:S01]  /*3ad0*/  LDS R97, [R71.X4+0xcc] ;  /* 0x0000cc0047617984 */ /* 0x000fe20000004800 */
[----:B------:R-:W-:-:S02]  /*3ae0*/  FFMA R90, R113, R34, R73 ;  /* 0x00000022715a7223 */ /* 0x000fc40000000049 */
[-C--:B------:R-:W-:Y:S01]  /*3af0*/  FFMA R82, R101, R33.reuse, R82 ;  /* 0x0000002165527223 */ /* 0x080fe20000000052 */
[----:B------:R-:W0:Y:S01]  /*3b00*/  LDS.128 R36, [R74.X4+0x1e10] ;  /* 0x001e10004a247984 */ /* 0x000e220000004c00 */
[----:B--2---:R-:W-:Y:S02]  /*3b10*/  FFMA R32, R32, R76, R99 ;  /* 0x0000004c20207223 */ /* 0x004fe40000000063 */
[CC--:B------:R-:W-:Y:S01]  /*3b20*/  FFMA R95, R76.reuse, R33.reuse, R95 ;  /* 0x000000214c5f7223 */ /* 0x0c0fe2000000005f */
[----:B------:R-:W1:Y:S01]  /*3b30*/  LDS R73, [R71.X4+0x84] ;  /* 0x0000840047497984 */ /* 0x000e620000004800 */
[-C--:B------:R-:W-:Y:S02]  /*3b40*/  FFMA R76, R76, R34.reuse, R75 ;  /* 0x000000224c4c7223 */ /* 0x080fe4000000004b */
[----:B------:R-:W-:Y:S01]  /*3b50*/  FFMA R82, R105, R34, R82 ;  /* 0x0000002269527223 */ /* 0x000fe20000000052 */
[----:B------:R-:W2:Y:S01]  /*3b60*/  LDS R75, [R71.X4+0xbc] ;  /* 0x0000bc00474b7984 */ /* 0x000ea20000004800 */
[----:B---3--:R-:W-:-:S02]  /*3b70*/  FFMA R79, R77, R33, R96 ;  /* 0x000000214d4f7223 */ /* 0x008fc40000000060 */
[----:B----4-:R-:W-:Y:S01]  /*3b80*/  FFMA R33, R81, R33, R32 ;  /* 0x0000002151217223 */ /* 0x010fe20000000020 */
[----:B------:R-:W-:Y:S01]  /*3b90*/  LDS R99, [R71.X4+0xf8] ;  /* 0x0000f80047637984 */ /* 0x000fe20000004800 */
[-C--:B-----5:R-:W-:Y:S02]  /*3ba0*/  FFMA R87, R87, R35.reuse, R80 ;  /* 0x0000002357577223 */ /* 0x0a0fe40000000050 */
[-C--:B------:R-:W-:Y:S01]  /*3bb0*/  FFMA R32, R77, R34.reuse, R93 ;  /* 0x000000224d207223 */ /* 0x080fe2000000005d */
[----:B------:R-:W3:Y:S01]  /*3bc0*/  LDS R80, [R71.X4+0x8c] ;  /* 0x00008c0047507984 */ /* 0x000ee20000004800 */
[----:B------:R-:W-:Y:S02]  /*3bd0*/  FFMA R77, R89, R35, R82 ;  /* 0x00000023594d7223 */ /* 0x000fe40000000052 */
[-C--:B------:R-:W-:Y:S01]  /*3be0*/  FFMA R96, R81, R34.reuse, R95 ;  /* 0x0000002251607223 */ /* 0x080fe2000000005f */
[----:B------:R-:W4:Y:S01]  /*3bf0*/  LDS R82, [R71.X4+0xc4] ;  /* 0x0000c40047527984 */ /* 0x000f220000004800 */
[----:B------:R-:W-:-:S02]  /*3c00*/  FFMA R98, R98, R34, R79 ;  /* 0x0000002262627223 */ /* 0x000fc4000000004f */
[----:B------:R-:W-:Y:S01]  /*3c10*/  FFMA R34, R83, R34, R33 ;  /* 0x0000002253227223 */ /* 0x000fe20000000021 */
[----:B------:R-:W-:Y:S01]  /*3c20*/  LDS R95, [R71.X4+0x98] ;  /* 0x00009800475f7984 */ /* 0x000fe20000004800 */
[-C--:B------:R-:W-:Y:S02]  /*3c30*/  FFMA R85, R85, R35.reuse, R78 ;  /* 0x0000002355557223 */ /* 0x080fe4000000004e */
[-C--:B------:R-:W-:Y:S01]  /*3c40*/  FFMA R79, R91, R35.reuse, R84 ;  /* 0x000000235b4f7223 */ /* 0x080fe20000000054 */
[----:B------:R-:W5:Y:S01]  /*3c50*/  LDS R33, [R71.X4+0x90] ;  /* 0x0000900047217984 */ /* 0x000f620000004800 */
[-C--:B------:R-:W-:Y:S02]  /*3c60*/  FFMA R88, R102, R35.reuse, R88 ;  /* 0x0000002366587223 */ /* 0x080fe40000000058 */
[----:B------:R-:W-:Y:S01]  /*3c70*/  FFMA R86, R100, R35, R86 ;  /* 0x0000002364567223 */ /* 0x000fe20000000056 */
[----:B------:R-:W3:Y:S04]  /*3c80*/  LDS R84, [R71.X4+0xc8] ;  /* 0x0000c80047547984 */ /* 0x000ee80000004800 */
[----:B------:R-:W-:Y:S01]  /*3c90*/  LDS R101, [R71.X4+0x130] ;  /* 0x0001300047657984 */ /* 0x000fe20000004800 */
[----:B0-----:R-:W-:-:S03]  /*3ca0*/  FFMA R85, R89, R36, R85 ;  /* 0x0000002459557223 */ /* 0x001fc60000000055 */
[----:B------:R-:W-:Y:S01]  /*3cb0*/  LDS R105, [R71.X4+0x134] ;  /* 0x0001340047697984 */ /* 0x000fe20000004800 */
[-C--:B------:R-:W-:Y:S02]  /*3cc0*/  FFMA R87, R91, R36.reuse, R87 ;  /* 0x000000245b577223 */ /* 0x080fe40000000057 */
[----:B-1----:R-:W-:Y:S01]  /*3cd0*/  FFMA R81, R73, R35, R90 ;  /* 0x0000002349517223 */ /* 0x002fe2000000005a */
[----:B------:R-:W-:Y:S01]  /*3ce0*/  LDS R107, [R71.X4+0x138] ;  /* 0x00013800476b7984 */ /* 0x000fe20000004800 */
[CC--:B------:R-:W-:Y:S02]  /*3cf0*/  FFMA R78, R100.reuse, R36.reuse, R77 ;  /* 0x00000024644e7223 */ /* 0x0c0fe4000000004d */
[----:B------:R-:W-:Y:S01]  /*3d00*/  FFMA R77, R100, R37, R85 ;  /* 0x00000025644d7223 */ /* 0x000fe20000000055 */
[----:B------:R-:W0:Y:S01]  /*3d10*/  LDS R90, [R71.X4+0x94] ;  /* 0x00009400475a7984 */ /* 0x000e220000004800 */
[C---:B--2---:R-:W-:Y:S02]  /*3d20*/  FFMA R83, R75.reuse, R35, R92 ;  /* 0x000000234b537223 */ /* 0x044fe4000000005c */
[-C--:B------:R-:W-:Y:S01]  /*3d30*/  FFMA R88, R75, R36.reuse, R88 ;  /* 0x000000244b587223 */ /* 0x080fe20000000058 */
[----:B------:R-:W-:Y:S01]  /*3d40*/  LDS R92, [R71.X4+0xf4] ;  /* 0x0000f400475c7984 */ /* 0x000fe20000004800 */
[----:B------:R-:W-:-:S02]  /*3d50*/  FFMA R100, R102, R36, R79 ;  /* 0x0000002466647223 */ /* 0x000fc4000000004f */
[-C--:B------:R-:W-:Y:S01]  /*3d60*/  FFMA R86, R73, R36.reuse, R86 ;  /* 0x0000002449567223 */ /* 0x080fe20000000056 */
[----:B------:R-:W-:Y:S01]  /*3d70*/  LDS R109, [R71.X4+0x13c] ;  /* 0x00013c00476d7984 */ /* 0x000fe20000004800 */
[----:B------:R-:W-:Y:S02]  /*3d80*/  FFMA R79, R102, R37, R87 ;  /* 0x00000025664f7223 */ /* 0x000fe40000000057 */
[CC--:B------:R-:W-:Y:S01]  /*3d90*/  FFMA R85, R104.reuse, R35.reuse, R94 ;  /* 0x0000002368557223 */ /* 0x0c0fe2000000005e */
[----:B------:R-:W-:Y:S01]  /*3da0*/  LDS R102, [R71.X4+0x1ec] ;  /* 0x0001ec0047667984 */ /* 0x000fe20000004800 */
[-C--:B------:R-:W-:Y:S02]  /*3db0*/  FFMA R89, R104, R36.reuse, R81 ;  /* 0x0000002468597223 */ /* 0x080fe40000000051 */
[C---:B------:R-:W-:Y:S01]  /*3dc0*/  FFMA R87, R106.reuse, R35, R76 ;  /* 0x000000236a577223 */ /* 0x040fe2000000004c */
[----:B------:R-:W-:Y:S01]  /*3dd0*/  LDS R108, [R71.X4+0x228] ;  /* 0x00022800476c7984 */ /* 0x000fe20000004800 */
[----:B------:R-:W-:-:S02]  /*3de0*/  FFMA R76, R106, R36, R83 ;  /* 0x000000246a4c7223 */ /* 0x000fc40000000053 */
[-C--:B------:R-:W-:Y:S01]  /*3df0*/  FFMA R81, R104, R37.reuse, R86 ;  /* 0x0000002568517223 */ /* 0x080fe20000000056 */
[----:B------:R-:W-:Y:S01]  /*3e00*/  LDS R110, [R71.X4+0x2e4] ;  /* 0x0002e400476e7984 */ /* 0x000fe20000004800 */
[----:B------:R-:W-:Y:S02]  /*3e10*/  FFMA R83, R106, R37, R88 ;  /* 0x000000256a537223 */ /* 0x000fe40000000058 */
[CC--:B---3--:R-:W-:Y:S01]  /*3e20*/  FFMA R86, R80.reuse, R36.reuse, R85 ;  /* 0x0000002450567223 */ /* 0x0c8fe20000000055 */
[----:B------:R-:W1:Y:S01]  /*3e30*/  LDS R88, [R71.X4+0xf0] ;  /* 0x0000f00047587984 */ /* 0x000e620000004800 */
[C---:B------:R-:W-:Y:S02]  /*3e40*/  FFMA R32, R80.reuse, R35, R32 ;  /* 0x0000002350207223 */ /* 0x040fe40000000020 */
[----:B------:R-:W-:Y:S01]  /*3e50*/  FFMA R85, R80, R37, R89 ;  /* 0x0000002550557223 */ /* 0x000fe20000000059 */
[----:B------:R-:W-:Y:S01]  /*3e60*/  LDS R104, [R71.X4+0x224] ;  /* 0x0002240047687984 */ /* 0x000fe20000004800 */
[----:B----4-:R-:W-:-:S02]  /*3e70*/  FFMA R80, R82, R36, R87 ;  /* 0x0000002452507223 */ /* 0x010fc40000000057 */
[C---:B------:R-:W-:Y:S01]  /*3e80*/  FFMA R91, R82.reuse, R35, R96 ;  /* 0x00000023525b7223 */ /* 0x040fe20000000060 */
[----:B------:R-:W-:Y:S01]  /*3e90*/  LDS R106, [R71.X4+0x1f0] ;  /* 0x0001f000476a7984 */ /* 0x000fe20000004800 */
[-C--:B------:R-:W-:Y:S02]  /*3ea0*/  FFMA R87, R82, R37.reuse, R76 ;  /* 0x0000002552577223 */ /* 0x080fe4000000004c */
[----:B------:R-:W-:Y:S01]  /*3eb0*/  FFMA R73, R73, R37, R78 ;  /* 0x0000002549497223 */ /* 0x000fe2000000004e */
[----:B------:R-:W2:Y:S01]  /*3ec0*/  LDS R82, [R71.X4+0x128] ;  /* 0x0001280047527984 */ /* 0x000ea20000004800 */
[CC--:B-----5:R-:W-:Y:S02]  /*3ed0*/  FFMA R93, R33.reuse, R35.reuse, R98 ;  /* 0x00000023215d7223 */ /* 0x0e0fe40000000062 */
[----:B------:R-:W-:Y:S01]  /*3ee0*/  FFMA R35, R84, R35, R34 ;  /* 0x0000002354237223 */ /* 0x000fe20000000022 */
[----:B------:R-:W3:Y:S01]  /*3ef0*/  LDS R78, [R71.X4+0xd0] ;  /* 0x0000d000474e7984 */ /* 0x000ee20000004800 */
[----:B------:R-:W-:-:S02]  /*3f00*/  FFMA R32, R33, R36, R32 ;  /* 0x0000002421207223 */ /* 0x000fc40000000020 */
[----:B------:R-:W-:Y:S01]  /*3f10*/  FFMA R89, R33, R37, R86 ;  /* 0x0000002521597223 */ /* 0x000fe20000000056 */
[----:B------:R-:W-:Y:S01]  /*3f20*/  LDS R98, [R71.X4+0x10c] ;  /* 0x00010c0047627984 */ /* 0x000fe20000004800 */
[----:B------:R-:W-:Y:S02]  /*3f30*/  FFMA R34, R84, R36, R91 ;  /* 0x0000002454227223 */ /* 0x000fe4000000005b */
[C---:B0-----:R-:W-:Y:S01]  /*3f40*/  FFMA R76, R36.reuse, R90, R93 ;  /* 0x0000005a244c7223 */ /* 0x041fe2000000005d */
[----:B------:R-:W0:Y:S01]  /*3f50*/  LDS R86, [R71.X4+0x12c] ;  /* 0x00012c0047567984 */ /* 0x000e220000004800 */
[----:B------:R-:W-:Y:S02]  /*3f60*/  FFMA R36, R36, R97, R35 ;  /* 0x0000006124247223 */ /* 0x000fe40000000023 */
[-C--:B------:R-:W-:Y:S01]  /*3f70*/  FFMA R93, R90, R37.reuse, R32 ;  /* 0x000000255a5d7223 */ /* 0x080fe20000000020 */
[----:B------:R-:W-:Y:S01]  /*3f80*/  LDS R112, [R71.X4+0x31c] ;  /* 0x00031c0047707984 */ /* 0x000fe20000004800 */
[----:B------:R-:W-:-:S02]  /*3f90*/  FFMA R97, R97, R37, R34 ;  /* 0x0000002561617223 */ /* 0x000fc40000000022 */
[-C--:B------:R-:W-:Y:S01]  /*3fa0*/  FFMA R75, R75, R37.reuse, R100 ;  /* 0x000000254b4b7223 */ /* 0x080fe20000000064 */
[----:B------:R-:W4:Y:S01]  /*3fb0*/  LDS.128 R32, [R74.X4+0x1e20] ;  /* 0x001e20004a207984 */ /* 0x000f220000004c00 */
[-C--:B------:R-:W-:Y:S02]  /*3fc0*/  FFMA R91, R84, R37.reuse, R80 ;  /* 0x00000025545b7223 */ /* 0x080fe40000000050 */
[----:B------:R-:W-:Y:S01]  /*3fd0*/  FFMA R95, R95, R37, R76 ;  /* 0x000000255f5f7223 */ /* 0x000fe2000000004c */
[----:B------:R-:W-:Y:S01]  /*3fe0*/  LDS R100, [R71.X4+0x1e8] ;  /* 0x0001e80047647984 */ /* 0x000fe20000004800 */
[-C--:B------:R-:W-:Y:S02]  /*3ff0*/  FFMA R80, R101, R38.reuse, R83 ;  /* 0x0000002665507223 */ /* 0x080fe40000000053 */
[-C--:B------:R-:W-:Y:S01]  /*4000*/  FFMA R84, R105, R38.reuse, R87 ;  /* 0x0000002669547223 */ /* 0x080fe20000000057 */
[----:B------:R-:W-:Y:S01]  /*4010*/  LDS R114, [R71.X4+0x5b8] ;  /* 0x0005b80047727984 */ /* 0x000fe20000004800 */
[----:B-1----:R-:W-:-:S03]  /*4020*/  FFMA R88, R88, R38, R77 ;  /* 0x0000002658587223 */ /* 0x002fc6000000004d */
[----:B------:R-:W1:Y:S01]  /*4030*/  LDS R77, [R71.X4+0x100] ;  /* 0x00010000474d7984 */ /* 0x000e620000004800 */
[----:B------:R-:W-:-:S03]  /*4040*/  FFMA R88, R92, R39, R88 ;  /* 0x000000275c587223 */ /* 0x000fc60000000058 */
[----:B------:R-:W-:Y:S01]  /*4050*/  LDS R87, [R71.X4+0x144] ;  /* 0x0001440047577984 */ /* 0x000fe20000004800 */
[----:B--2---:R-:W-:-:S03]  /*4060*/  FFMA R82, R82, R38, R79 ;  /* 0x0000002652527223 */ /* 0x004fc6000000004f */
[----:B------:R-:W2:Y:S01]  /*4070*/  LDS R79, [R71.X4+0x104] ;  /* 0x00010400474f7984 */ /* 0x000ea20000004800 */
[----:B---3--:R-:W-:Y:S02]  /*4080*/  FFMA R37, R78, R37, R36 ;  /* 0x000000254e257223 */ /* 0x008fe40000000024 */
[-C--:B------:R-:W-:Y:S02]  /*4090*/  FFMA R36, R92, R38.reuse, R73 ;  /* 0x000000265c247223 */ /* 0x080fe40000000049 */
[----:B------:R-:W3:Y:S01]  /*40a0*/  LDS R73, [R71.X4+0x108] ;  /* 0x0001080047497984 */ /* 0x000ee20000004800 */
[CC--:B------:R-:W-:Y:S02]  /*40b0*/  FFMA R78, R99.reuse, R38.reuse, R81 ;  /* 0x00000026634e7223 */ /* 0x0c0fe40000000051 */
[----:B------:R-:W-:Y:S02]  /*40c0*/  FFMA R81, R99, R39, R36 ;  /* 0x0000002763517223 */ /* 0x000fe40000000024 */
[----:B0-----:R-:W-:-:S02]  /*40d0*/  FFMA R76, R86, R38, R75 ;  /* 0x00000026564c7223 */ /* 0x001fc4000000004b */
[-C--:B------:R-:W-:Y:S01]  /*40e0*/  FFMA R82, R86, R39.reuse, R82 ;  /* 0x0000002756527223 */ /* 0x080fe20000000052 */
[----:B------:R-:W0:Y:S01]  /*40f0*/  LDS R75, [R71.X4+0x140] ;  /* 0x00014000474b7984 */ /* 0x000e220000004800 */
[-C--:B------:R-:W-:Y:S02]  /*4100*/  FFMA R83, R101, R39.reuse, R76 ;  /* 0x0000002765537223 */ /* 0x080fe4000000004c */
[----:B------:R-:W-:Y:S02]  /*4110*/  FFMA R92, R109, R38, R97 ;  /* 0x000000266d5c7223 */ /* 0x000fe40000000061 */
[----:B----4-:R-:W-:Y:S01]  /*4120*/  FFMA R76, R101, R32, R82 ;  /* 0x00000020654c7223 */ /* 0x010fe20000000052 */
[----:B------:R-:W-:Y:S01]  /*4130*/  LDS R97, [R71.X4+0x260] ;  /* 0x0002600047617984 */ /* 0x000fe20000004800 */
[C---:B------:R-:W-:Y:S02]  /*4140*/  FFMA R82, R103.reuse, R38, R85 ;  /* 0x0000002667527223 */ /* 0x040fe40000000055 */
[C---:B------:R-:W-:Y:S01]  /*4150*/  FFMA R85, R103.reuse, R39, R78 ;  /* 0x0000002767557223 */ /* 0x040fe2000000004e */
[----:B------:R-:W-:Y:S01]  /*4160*/  LDS R101, [R71.X4+0x264] ;  /* 0x0002640047657984 */ /* 0x000fe20000004800 */
[----:B------:R-:W-:-:S02]  /*4170*/  FFMA R78, R103, R32, R81 ;  /* 0x00000020674e7223 */ /* 0x000fc40000000051 */
[CC--:B------:R-:W-:Y:S01]  /*4180*/  FFMA R81, R105.reuse, R39.reuse, R80 ;  /* 0x0000002769517223 */ /* 0x0c0fe20000000050 */
[----:B------:R-:W-:Y:S01]  /*4190*/  LDS R103, [R71.X4+0x29c] ;  /* 0x00029c0047677984 */ /* 0x000fe20000004800 */
[----:B------:R-:W-:Y:S02]  /*41a0*/  FFMA R80, R105, R32, R83 ;  /* 0x0000002069507223 */ /* 0x000fe40000000053 */
[C---:B-1----:R-:W-:Y:S01]  /*41b0*/  FFMA R86, R77.reuse, R38, R89 ;  /* 0x000000264d567223 */ /* 0x042fe20000000059 */
[----:B------:R-:W-:Y:S01]  /*41c0*/  LDS R105, [R71.X4+0x268] ;  /* 0x0002680047697984 */ /* 0x000fe20000004800 */
[CC--:B------:R-:W-:Y:S02]  /*41d0*/  FFMA R83, R77.reuse, R39.reuse, R82 ;  /* 0x000000274d537223 */ /* 0x0c0fe40000000052 */
[----:B------:R-:W-:Y:S01]  /*41e0*/  FFMA R82, R77, R32, R85 ;  /* 0x000000204d527223 */ /* 0x000fe20000000055 */
[----:B------:R-:W-:Y:S01]  /*41f0*/  LDS R89, [R71.X4+0x148] ;  /* 0x0001480047597984 */ /* 0x000fe20000004800 */
[----:B------:R-:W-:-:S02]  /*4200*/  FFMA R77, R107, R39, R84 ;  /* 0x000000276b4d7223 */ /* 0x000fc40000000054 */
[-C--:B------:R-:W-:Y:S01]  /*4210*/  FFMA R84, R107, R32.reuse, R81 ;  /* 0x000000206b547223 */ /* 0x080fe20000000051 */
[----:B------:R-:W1:Y:S01]  /*4220*/  LDS R85, [R71.X4+0x110] ;  /* 0x0001100047557984 */ /* 0x000e620000004800 */
[C---:B--2---:R-:W-:Y:S02]  /*4230*/  FFMA R81, R79.reuse, R39, R86 ;  /* 0x000000274f517223 */ /* 0x044fe40000000056 */
[-C--:B------:R-:W-:Y:S02]  /*4240*/  FFMA R86, R79, R32.reuse, R83 ;  /* 0x000000204f567223 */ /* 0x080fe40000000053 */
[----:B------:R-:W2:Y:S01]  /*4250*/  LDS R83, [R71.X4+0x1e0] ;  /* 0x0001e00047537984 */ /* 0x000ea20000004800 */
[----:B------:R-:W-:Y:S02]  /*4260*/  FFMA R36, R99, R32, R88 ;  /* 0x0000002063247223 */ /* 0x000fe40000000058 */
[-C--:B------:R-:W-:Y:S01]  /*4270*/  FFMA R88, R107, R38.reuse, R91 ;  /* 0x000000266b587223 */ /* 0x080fe2000000005b */
[----:B------:R-:W-:Y:S01]  /*4280*/  LDS R99, [R71.X4+0x298] ;  /* 0x0002980047637984 */ /* 0x000fe20000004800 */
[----:B------:R-:W-:-:S02]  /*4290*/  FFMA R90, R79, R38, R93 ;  /* 0x000000264f5a7223 */ /* 0x000fc4000000005d */
[CC--:B------:R-:W-:Y:S01]  /*42a0*/  FFMA R79, R109.reuse, R39.reuse, R88 ;  /* 0x000000276d4f7223 */ /* 0x0c0fe20000000058 */
[----:B------:R-:W4:Y:S01]  /*42b0*/  LDS R91, [R71.X4+0x1e4] ;  /* 0x0001e400475b7984 */ /* 0x000f220000004800 */
[-C--:B------:R-:W-:Y:S02]  /*42c0*/  FFMA R88, R109, R32.reuse, R77 ;  /* 0x000000206d587223 */ /* 0x080fe4000000004d */
[C---:B---3--:R-:W-:Y:S01]  /*42d0*/  FFMA R77, R73.reuse, R39, R90 ;  /* 0x00000027494d7223 */ /* 0x048fe2000000005a */
[----:B------:R-:W3:Y:S01]  /*42e0*/  LDS R93, [R71.X4+0x21c] ;  /* 0x00021c00475d7984 */ /* 0x000ee20000004800 */
[C---:B------:R-:W-:Y:S02]  /*42f0*/  FFMA R90, R73.reuse, R32, R81 ;  /* 0x00000020495a7223 */ /* 0x040fe40000000051 */
[-C--:B------:R-:W-:Y:S01]  /*4300*/  FFMA R94, R73, R38.reuse, R95 ;  /* 0x00000026495e7223 */ /* 0x080fe2000000005f */
[----:B------:R-:W5:Y:S01]  /*4310*/  LDS R81, [R71.X4+0x218] ;  /* 0x0002180047517984 */ /* 0x000f620000004800 */
[----:B0-----:R-:W-:-:S02]  /*4320*/  FFMA R96, R75, R38, R37 ;  /* 0x000000264b607223 */ /* 0x001fc40000000025 */
[CC--:B------:R-:W-:Y:S01]  /*4330*/  FFMA R73, R98.reuse, R39.reuse, R94 ;  /* 0x0000002762497223 */ /* 0x0c0fe2000000005e */
[----:B------:R-:W-:Y:S01]  /*4340*/  LDS R107, [R71.X4+0x2a0] ;  /* 0x0002a000476b7984 */ /* 0x000fe20000004800 */
[-C--:B------:R-:W-:Y:S02]  /*4350*/  FFMA R94, R98, R32.reuse, R77 ;  /* 0x00000020625e7223 */ /* 0x080fe4000000004d */
[-C--:B------:R-:W-:Y:S01]  /*4360*/  FFMA R37, R75, R39.reuse, R92 ;  /* 0x000000274b257223 */ /* 0x080fe2000000005c */
[----:B------:R-:W0:Y:S01]  /*4370*/  LDS R98, [R71.X4+0x220] ;  /* 0x0002200047627984 */ /* 0x000e220000004800 */
[C---:B------:R-:W-:Y:S02]  /*4380*/  FFMA R39, R87.reuse, R39, R96 ;  /* 0x0000002757277223 */ /* 0x040fe40000000060 */
[-C--:B------:R-:W-:Y:S01]  /*4390*/  FFMA R96, R87, R32.reuse, R37 ;  /* 0x0000002057607223 */ /* 0x080fe20000000025 */
[----:B------:R-:W-:Y:S01]  /*43a0*/  LDS R109, [R71.X4+0x26c] ;  /* 0x00026c00476d7984 */ /* 0x000fe20000004800 */
[----:B------:R-:W-:-:S02]  /*43b0*/  FFMA R38, R75, R32, R79 ;  /* 0x000000204b267223 */ /* 0x000fc4000000004f */
[-C--:B------:R-:W-:Y:S01]  /*43c0*/  FFMA R87, R104, R33.reuse, R88 ;  /* 0x0000002168577223 */ /* 0x080fe20000000058 */
[----:B------:R-:W0:Y:S01]  /*43d0*/  LDS R37, [R71.X4+0x1f4] ;  /* 0x0001f40047257984 */ /* 0x000e220000004800 */
[----:B------:R-:W-:Y:S02]  /*43e0*/  FFMA R90, R106, R33, R90 ;  /* 0x000000216a5a7223 */ /* 0x000fe4000000005a */
[C---:B-1----:R-:W-:Y:S01]  /*43f0*/  FFMA R92, R32.reuse, R85, R73 ;  /* 0x00000055205c7223 */ /* 0x042fe20000000049 */
[----:B------:R-:W-:Y:S01]  /*4400*/  LDS R75, [R71.X4+0x230] ;  /* 0x00023000474b7984 */ /* 0x000fe20000004800 */
[----:B------:R-:W-:Y:S02]  /*4410*/  FFMA R32, R32, R89, R39 ;  /* 0x0000005920207223 */ /* 0x000fe40000000027 */
[-C--:B------:R-:W-:Y:S01]  /*4420*/  FFMA R85, R102, R33.reuse, R86 ;  /* 0x0000002166557223 */ /* 0x080fe20000000056 */
[----:B------:R-:W-:Y:S01]  /*4430*/  LDS R73, [R71.X4+0x1f8] ;  /* 0x0001f80047497984 */ /* 0x000fe20000004800 */
[----:B--2---:R-:W-:-:S02]  /*4440*/  FFMA R83, R83, R33, R36 ;  /* 0x0000002153537223 */ /* 0x004fc40000000024 */
[----:B------:R-:W-:Y:S01]  /*4450*/  FFMA R88, R106, R34, R85 ;  /* 0x000000226a587223 */ /* 0x000fe20000000055 */
[----:B------:R-:W1:Y:S01]  /*4460*/  LDS R36, [R71.X4+0x22c] ;  /* 0x00022c0047247984 */ /* 0x000e620000004800 */
[----:B----4-:R-:W-:-:S03]  /*4470*/  FFMA R39, R91, R33, R78 ;  /* 0x000000215b277223 */ /* 0x010fc6000000004e */
[----:B------:R-:W-:Y:S01]  /*4480*/  LDS R78, [R71.X4+0x234] ;  /* 0x00023400474e7984 */ /* 0x000fe20000004800 */
[-C--:B------:R-:W-:Y:S02]  /*4490*/  FFMA R77, R91, R34.reuse, R83 ;  /* 0x000000225b4d7223 */ /* 0x080fe40000000053 */
[-C--:B---3--:R-:W-:Y:S02]  /*44a0*/  FFMA R79, R93, R33.reuse, R80 ;  /* 0x000000215d4f7223 */ /* 0x088fe40000000050 */
[-C--:B------:R-:W-:Y:S02]  /*44b0*/  FFMA R80, R100, R34.reuse, R39 ;  /* 0x0000002264507223 */ /* 0x080fe40000000027 */
[----:B-----5:R-:W-:Y:S02]  /*44c0*/  FFMA R81, R81, R33, R76 ;  /* 0x0000002151517223 */ /* 0x020fe4000000004c */
[----:B------:R-:W2:Y:S01]  /*44d0*/  LDS R76, [R71.X4+0x1fc] ;  /* 0x0001fc00474c7984 */ /* 0x000ea20000004800 */
[----:B------:R-:W-:-:S02]  /*44e0*/  FFMA R91, R108, R34, R87 ;  /* 0x000000226c5b7223 */ /* 0x000fc40000000057 */
[-C--:B------:R-:W-:Y:S02]  /*44f0*/  FFMA R93, R93, R34.reuse, R81 ;  /* 0x000000225d5d7223 */ /* 0x080fe40000000051 */
[-C--:B------:R-:W-:Y:S02]  /*4500*/  FFMA R81, R100, R33.reuse, R82 ;  /* 0x0000002164517223 */ /* 0x080fe40000000052 */
[----:B0-----:R-:W-:Y:S01]  /*4510*/  FFMA R39, R98, R33, R84 ;  /* 0x0000002162277223 */ /* 0x001fe20000000054 */
[----:B------:R-:W-:Y:S01]  /*4520*/  LDS R82, [R71.X4+0x238] ;  /* 0x0002380047527984 */ /* 0x000fe20000004800 */
[CC--:B------:R-:W-:Y:S02]  /*4530*/  FFMA R84, R102.reuse, R34.reuse, R81 ;  /* 0x0000002266547223 */ /* 0x0c0fe40000000051 */
[----:B------:R-:W-:Y:S02]  /*4540*/  FFMA R81, R102, R35, R80 ;  /* 0x0000002366517223 */ /* 0x000fe40000000050 */
[----:B------:R-:W0:Y:S01]  /*4550*/  LDS R80, [R71.X4+0x200] ;  /* 0x0002000047507984 */ /* 0x000e220000004800 */
[----:B------:R-:W-:-:S02]  /*4560*/  FFMA R86, R104, R34, R39 ;  /* 0x0000002268567223 */ /* 0x000fc40000000027 */
[----:B------:R-:W-:Y:S01]  /*4570*/  FFMA R39, R108, R33, R38 ;  /* 0x000000216c277223 */ /* 0x000fe20000000026 */
[----:B------:R-:W-:Y:S01]  /*4580*/  LDS R102, [R71.X4+0x310] ;  /* 0x0003100047667984 */ /* 0x000fe20000004800 */
[----:B------:R-:W-:Y:S02]  /*4590*/  FFMA R85, R106, R35, R84 ;  /* 0x000000236a557223 */ /* 0x000fe40000000054 */
[C---:B------:R-:W-:Y:S01]  /*45a0*/  FFMA R94, R37.reuse, R33, R94 ;  /* 0x00000021255e7223 */ /* 0x040fe2000000005e */
[----:B------:R-:W-:Y:S01]  /*45b0*/  LDS R106, [R71.X4+0x314] ;  /* 0x00031400476a7984 */ /* 0x000fe20000004800 */
[CC--:B------:R-:W-:Y:S02]  /*45c0*/  FFMA R90, R37.reuse, R34.reuse, R90 ;  /* 0x00000022255a7223 */ /* 0x0c0fe4000000005a */
[----:B------:R-:W-:Y:S02]  /*45d0*/  FFMA R89, R37, R35, R88 ;  /* 0x0000002325597223 */ /* 0x000fe40000000058 */
[C---:B-1----:R-:W-:Y:S01]  /*45e0*/  FFMA R96, R36.reuse, R33, R96 ;  /* 0x0000002124607223 */ /* 0x042fe20000000060 */
[----:B------:R-:W-:Y:S01]  /*45f0*/  LDS R88, [R71.X4+0x25c] ;  /* 0x00025c0047587984 */ /* 0x000fe20000004800 */
[----:B------:R-:W-:-:S02]  /*4600*/  FFMA R84, R36, R34, R39 ;  /* 0x0000002224547223 */ /* 0x000fc40000000027 */
[-C--:B------:R-:W-:Y:S02]  /*4610*/  FFMA R91, R36, R35.reuse, R91 ;  /* 0x00000023245b7223 */ /* 0x080fe4000000005b */
[----:B------:R-:W1:Y:S01]  /*4620*/  LDS.128 R36, [R74.X4+0x1e30] ;  /* 0x001e30004a247984 */ /* 0x000e620000004c00 */
[----:B------:R-:W-:Y:S02]  /*4630*/  FFMA R87, R108, R35, R86 ;  /* 0x000000236c577223 */ /* 0x000fe40000000056 */
[C---:B------:R-:W-:Y:S01]  /*4640*/  FFMA R95, R75.reuse, R33, R32 ;  /* 0x000000214b5f7223 */ /* 0x040fe20000000020 */
[----:B------:R-:W3:Y:S01]  /*4650*/  LDS R86, [R71.X4+0x258] ;  /* 0x0002580047567984 */ /* 0x000ee20000004800 */
[CC--:B------:R-:W-:Y:S02]  /*4660*/  FFMA R96, R75.reuse, R34.reuse, R96 ;  /* 0x000000224b607223 */ /* 0x0c0fe40000000060 */
[----:B------:R-:W-:Y:S01]  /*4670*/  FFMA R83, R98, R34, R79 ;  /* 0x0000002262537223 */ /* 0x000fe2000000004f */
[----:B------:R-:W-:Y:S01]  /*4680*/  LDS R32, [R71.X4+0x2a8] ;  /* 0x0002a80047207984 */ /* 0x000fe20000004800 */
[----:B------:R-:W-:-:S02]  /*4690*/  FFMA R75, R75, R35, R84 ;  /* 0x000000234b4b7223 */ /* 0x000fc40000000054 */
[----:B------:R-:W-:Y:S01]  /*46a0*/  FFMA R79, R98, R35, R93 ;  /* 0x00000023624f7223 */ /* 0x000fe2000000005d */
[----:B------:R-:W4:Y:S01]  /*46b0*/  LDS R84, [R71.X4+0x290] ;  /* 0x0002900047547984 */ /* 0x000f220000004800 */
[C---:B------:R-:W-:Y:S02]  /*46c0*/  FFMA R93, R73.reuse, R33, R92 ;  /* 0x00000021495d7223 */ /* 0x040fe4000000005c */
[CC--:B------:R-:W-:Y:S01]  /*46d0*/  FFMA R94, R73.reuse, R34.reuse, R94 ;  /* 0x00000022495e7223 */ /* 0x0c0fe2000000005e */
[----:B------:R-:W-:Y:S01]  /*46e0*/  LDS R98, [R71.X4+0x2ac] ;  /* 0x0002ac0047627984 */ /* 0x000fe20000004800 */
[----:B------:R-:W-:Y:S02]  /*46f0*/  FFMA R73, R73, R35, R90 ;  /* 0x0000002349497223 */ /* 0x000fe4000000005a */
[-C--:B--2---:R-:W-:Y:S01]  /*4700*/  FFMA R93, R76, R34.reuse, R93 ;  /* 0x000000224c5d7223 */ /* 0x084fe2000000005d */
[----:B------:R-:W2:Y:S01]  /*4710*/  LDS R90, [R71.X4+0x294] ;  /* 0x00029400475a7984 */ /* 0x000ea20000004800 */
[----:B------:R-:W-:-:S02]  /*4720*/  FFMA R34, R78, R34, R95 ;  /* 0x000000224e227223 */ /* 0x000fc4000000005f */
[-C--:B------:R-:W-:Y:S01]  /*4730*/  FFMA R95, R78, R35.reuse, R96 ;  /* 0x000000234e5f7223 */ /* 0x080fe20000000060 */
[----:B------:R-:W-:Y:S01]  /*4740*/  LDS R108, [R71.X4+0x318] ;  /* 0x00031800476c7984 */ /* 0x000fe20000004800 */
[-C--:B------:R-:W-:Y:S02]  /*4750*/  FFMA R77, R100, R35.reuse, R77 ;  /* 0x00000023644d7223 */ /* 0x080fe4000000004d */
[-C--:B------:R-:W-:Y:S01]  /*4760*/  FFMA R83, R104, R35.reuse, R83 ;  /* 0x0000002368537223 */ /* 0x080fe20000000053 */
[----:B------:R-:W5:Y:S01]  /*4770*/  LDS R78, [R71.X4+0x2a4] ;  /* 0x0002a400474e7984 */ /* 0x000f620000004800 */
[-C--:B------:R-:W-:Y:S02]  /*4780*/  FFMA R33, R76, R35.reuse, R94 ;  /* 0x000000234c217223 */ /* 0x080fe4000000005e */
[-C--:B0-----:R-:W-:Y:S01]  /*4790*/  FFMA R93, R80, R35.reuse, R93 ;  /* 0x00000023505d7223 */ /* 0x081fe2000000005d */
[----:B------:R-:W-:Y:S01]  /*47a0*/  LDS R100, [R71.X4+0x2d8] ;  /* 0x0002d80047647984 */ /* 0x000fe20000004800 */
[----:B------:R-:W-:-:S03]  /*47b0*/  FFMA R35, R82, R35, R34 ;  /* 0x0000002352237223 */ /* 0x000fc60000000022 */
[----:B------:R-:W0:Y:S01]  /*47c0*/  LDS R34, [R71.X4+0x270] ;  /* 0x0002700047227984 */ /* 0x000e220000004800 */
[----:B-1----:R-:W-:-:S03]  /*47d0*/  FFMA R76, R36, R88, R81 ;  /* 0x00000058244c7223 */ /* 0x002fc60000000051 */
[----:B------:R-:W-:Y:S01]  /*47e0*/  LDS R104, [R71.X4+0x2dc] ;  /* 0x0002dc0047687984 */ /* 0x000fe20000004800 */
[C---:B------:R-:W-:Y:S02]  /*47f0*/  FFMA R82, R36.reuse, R97, R85 ;  /* 0x0000006124527223 */ /* 0x040fe40000000055 */
[----:B---3--:R-:W-:Y:S01]  /*4800*/  FFMA R86, R36, R86, R77 ;  /* 0x0000005624567223 */ /* 0x008fe2000000004d */
[----:B------:R-:W-:Y:S01]  /*4810*/  LDS R85, [R71.X4+0x308] ;  /* 0x0003080047557984 */ /* 0x000fe20000004800 */
[-C--:B------:R-:W-:Y:S02]  /*4820*/  FFMA R77, R97, R37.reuse, R76 ;  /* 0x00000025614d7223 */ /* 0x080fe4000000004c */
[-C--:B------:R-:W-:Y:S02]  /*4830*/  FFMA R86, R88, R37.reuse, R86 ;  /* 0x0000002558567223 */ /* 0x080fe40000000056 */
[----:B------:R-:W-:Y:S02]  /*4840*/  FFMA R81, R101, R37, R82 ;  /* 0x0000002565517223 */ /* 0x000fe40000000052 */
[----:B----4-:R-:W-:-:S02]  /*4850*/  FFMA R84, R36, R84, R79 ;  /* 0x0000005424547223 */ /* 0x010fc4000000004f */
[-C--:B------:R-:W-:Y:S02]  /*4860*/  FFMA R82, R101, R38.reuse, R77 ;  /* 0x0000002665527223 */ /* 0x080fe4000000004d */
[----:B------:R-:W1:Y:S01]  /*4870*/  LDS R77, [R71.X4+0x274] ;  /* 0x00027400474d7984 */ /* 0x000e620000004800 */
[----:B------:R-:W-:Y:S02]  /*4880*/  FFMA R76, R97, R38, R86 ;  /* 0x00000026614c7223 */ /* 0x000fe40000000056 */
[C---:B------:R-:W-:Y:S02]  /*4890*/  FFMA R86, R36.reuse, R101, R89 ;  /* 0x0000006524567223 */ /* 0x040fe40000000059 */
[----:B--2---:R-:W-:Y:S01]  /*48a0*/  FFMA R80, R36, R90, R83 ;  /* 0x0000005a24507223 */ /* 0x004fe20000000053 */
[----:B------:R-:W-:Y:S01]  /*48b0*/  LDS R89, [R71.X4+0x30c] ;  /* 0x00030c0047597984 */ /* 0x000fe20000004800 */
[----:B------:R-:W-:Y:S02]  /*48c0*/  FFMA R90, R90, R37, R84 ;  /* 0x000000255a5a7223 */ /* 0x000fe40000000054 */
[----:B------:R-:W-:Y:S01]  /*48d0*/  FFMA R84, R36, R99, R87 ;  /* 0x0000006324547223 */ /* 0x000fe20000000057 */
[----:B------:R-:W-:Y:S01]  /*48e0*/  LDS R101, [R71.X4+0x400] ;  /* 0x0004000047657984 */ /* 0x000fe20000004800 */
[----:B------:R-:W-:-:S02]  /*48f0*/  FFMA R79, R99, R37, R80 ;  /* 0x00000025634f7223 */ /* 0x000fc40000000050 */
[-C--:B------:R-:W-:Y:S01]  /*4900*/  FFMA R80, R99, R38.reuse, R90 ;  /* 0x0000002663507223 */ /* 0x080fe2000000005a */
[----:B------:R-:W-:Y:S01]  /*4910*/  LDS R87, [R71.X4+0x2d4] ;  /* 0x0002d40047577984 */ /* 0x000fe20000004800 */
[C---:B------:R-:W-:Y:S02]  /*4920*/  FFMA R88, R36.reuse, R103, R91 ;  /* 0x0000006724587223 */ /* 0x040fe4000000005b */
[----:B------:R-:W-:Y:S01]  /*4930*/  FFMA R90, R36, R105, R73 ;  /* 0x00000069245a7223 */ /* 0x000fe20000000049 */
[----:B------:R-:W-:Y:S01]  /*4940*/  LDS R99, [R71.X4+0x3c8] ;  /* 0x0003c80047637984 */ /* 0x000fe20000004800 */
[CC--:B------:R-:W-:Y:S02]  /*4950*/  FFMA R83, R103.reuse, R37.reuse, R84 ;  /* 0x0000002567537223 */ /* 0x0c0fe40000000054 */
[-C--:B------:R-:W-:Y:S02]  /*4960*/  FFMA R84, R103, R38.reuse, R79 ;  /* 0x0000002667547223 */ /* 0x080fe4000000004f */
[C---:B------:R-:W-:Y:S01]  /*4970*/  FFMA R73, R105.reuse, R37, R86 ;  /* 0x0000002569497223 */ /* 0x040fe20000000056 */
[----:B------:R-:W-:Y:S01]  /*4980*/  LDS R103, [R71.X4+0x3cc] ;  /* 0x0003cc0047677984 */ /* 0x000fe20000004800 */
[----:B------:R-:W-:-:S02]  /*4990*/  FFMA R86, R105, R38, R81 ;  /* 0x0000002669567223 */ /* 0x000fc40000000051 */
[C---:B------:R-:W-:Y:S01]  /*49a0*/  FFMA R75, R36.reuse, R107, R75 ;  /* 0x0000006b244b7223 */ /* 0x040fe2000000004b */
[----:B------:R-:W-:Y:S01]  /*49b0*/  LDS R105, [R71.X4+0x404] ;  /* 0x0004040047697984 */ /* 0x000fe20000004800 */
[-C--:B------:R-:W-:Y:S02]  /*49c0*/  FFMA R79, R107, R37.reuse, R88 ;  /* 0x000000256b4f7223 */ /* 0x080fe40000000058 */
[-C--:B------:R-:W-:Y:S02]  /*49d0*/  FFMA R81, R109, R37.reuse, R90 ;  /* 0x000000256d517223 */ /* 0x080fe4000000005a */
[----:B-----5:R-:W-:Y:S02]  /*49e0*/  FFMA R95, R36, R78, R95 ;  /* 0x0000004e245f7223 */ /* 0x020fe4000000005f */
[C---:B------:R-:W-:Y:S02]  /*49f0*/  FFMA R75, R78.reuse, R37, R75 ;  /* 0x000000254e4b7223 */ /* 0x040fe4000000004b */
[----:B------:R-:W-:-:S02]  /*4a00*/  FFMA R78, R78, R38, R79 ;  /* 0x000000264e4e7223 */ /* 0x000fc4000000004f */
[-C--:B------:R-:W-:Y:S01]  /*4a10*/  FFMA R88, R107, R38.reuse, R83 ;  /* 0x000000266b587223 */ /* 0x080fe20000000053 */
[----:B------:R-:W2:Y:S01]  /*4a20*/  LDS R79, [R71.X4+0x278] ;  /* 0x00027800474f7984 */ /* 0x000ea20000004800 */
[-C--:B0-----:R-:W-:Y:S02]  /*4a30*/  FFMA R92, R34, R38.reuse, R81 ;  /* 0x00000026225c7223 */ /* 0x081fe40000000051 */
[C---:B------:R-:W-:Y:S01]  /*4a40*/  FFMA R33, R36.reuse, R109, R33 ;  /* 0x0000006d24217223 */ /* 0x040fe20000000021 */
[----:B------:R-:W0:Y:S01]  /*4a50*/  LDS R83, [R71.X4+0x2b0] ;  /* 0x0002b00047537984 */ /* 0x000e220000004800 */
[----:B------:R-:W-:Y:S02]  /*4a60*/  FFMA R90, R109, R38, R73 ;  /* 0x000000266d5a7223 */ /* 0x000fe40000000049 */
[C---:B------:R-:W-:Y:S01]  /*4a70*/  FFMA R94, R36.reuse, R34, R93 ;  /* 0x00000022245e7223 */ /* 0x040fe2000000005d */
[----:B------:R-:W3:Y:S01]  /*4a80*/  LDS R81, [R71.X4+0x2d0] ;  /* 0x0002d00047517984 */ /* 0x000ee20000004800 */
[----:B------:R-:W-:-:S02]  /*4a90*/  FFMA R96, R36, R32, R35 ;  /* 0x0000002024607223 */ /* 0x000fc40000000023 */
[-C--:B------:R-:W-:Y:S01]  /*4aa0*/  FFMA R73, R34, R37.reuse, R33 ;  /* 0x0000002522497223 */ /* 0x080fe20000000021 */
[----:B------:R-:W-:Y:S01]  /*4ab0*/  LDS R93, [R71.X4+0x2ec] ;  /* 0x0002ec00475d7984 */ /* 0x000fe20000004800 */
[CC--:B------:R-:W-:Y:S02]  /*4ac0*/  FFMA R95, R32.reuse, R37.reuse, R95 ;  /* 0x00000025205f7223 */ /* 0x0c0fe4000000005f */
[-C--:B------:R-:W-:Y:S01]  /*4ad0*/  FFMA R36, R32, R38.reuse, R75 ;  /* 0x0000002620247223 */ /* 0x080fe2000000004b */
[----:B------:R-:W-:Y:S01]  /*4ae0*/  LDS R107, [R71.X4+0x3d0] ;  /* 0x0003d000476b7984 */ /* 0x000fe20000004800 */
[CC--:B-1----:R-:W-:Y:S02]  /*4af0*/  FFMA R75, R77.reuse, R37.reuse, R94 ;  /* 0x000000254d4b7223 */ /* 0x0c2fe4000000005e */
[----:B------:R-:W-:Y:S01]  /*4b00*/  FFMA R94, R77, R38, R73 ;  /* 0x000000264d5e7223 */ /* 0x000fe20000000049 */
[----:B------:R-:W1:Y:S01]  /*4b10*/  LDS.128 R32, [R74.X4+0x1e40] ;  /* 0x001e40004a207984 */ /* 0x000e620000004c00 */
[----:B------:R-:W-:-:S02]  /*4b20*/  FFMA R73, R98, R37, R96 ;  /* 0x0000002562497223 */ /* 0x000fc40000000060 */
[-C--:B------:R-:W-:Y:S01]  /*4b30*/  FFMA R98, R98, R38.reuse, R95 ;  /* 0x0000002662627223 */ /* 0x080fe2000000005f */
[----:B------:R-:W4:Y:S01]  /*4b40*/  LDS R37, [R71.X4+0x2e0] ;  /* 0x0002e00047257984 */ /* 0x000f220000004800 */
[-C--:B------:R-:W-:Y:S02]  /*4b50*/  FFMA R85, R85, R39.reuse, R80 ;  /* 0x0000002755557223 */ /* 0x080fe40000000050 */
[-C--:B------:R-:W-:Y:S01]  /*4b60*/  FFMA R77, R100, R39.reuse, R86 ;  /* 0x00000027644d7223 */ /* 0x080fe20000000056 */
[----:B------:R-:W-:Y:S01]  /*4b70*/  LDS R80, [R71.X4+0x324] ;  /* 0x0003240047507984 */ /* 0x000fe20000004800 */
[-C--:B------:R-:W-:Y:S02]  /*4b80*/  FFMA R90, R104, R39.reuse, R90 ;  /* 0x00000027685a7223 */ /* 0x080fe4000000005a */
[----:B------:R-:W-:Y:S01]  /*4b90*/  FFMA R91, R112, R39, R98 ;  /* 0x00000027705b7223 */ /* 0x000fe20000000062 */
[----:B------:R-:W-:Y:S01]  /*4ba0*/  LDS R109, [R71.X4+0x408] ;  /* 0x00040800476d7984 */ /* 0x000fe20000004800 */
[----:B--2---:R-:W-:-:S02]  /*4bb0*/  FFMA R96, R79, R38, R75 ;  /* 0x000000264f607223 */ /* 0x004fc4000000004b */
[-C--:B------:R-:W-:Y:S02]  /*4bc0*/  FFMA R75, R89, R39.reuse, R84 ;  /* 0x00000027594b7223 */ /* 0x080fe40000000054 */
[----:B0-----:R-:W-:Y:S02]  /*4bd0*/  FFMA R38, R83, R38, R73 ;  /* 0x0000002653267223 */ /* 0x001fe40000000049 */
[-C--:B------:R-:W-:Y:S02]  /*4be0*/  FFMA R73, R87, R39.reuse, R82 ;  /* 0x0000002757497223 */ /* 0x080fe40000000052 */
[-C--:B---3--:R-:W-:Y:S01]  /*4bf0*/  FFMA R81, R81, R39.reuse, R76 ;  /* 0x0000002751517223 */ /* 0x088fe2000000004c */
[----:B------:R-:W-:Y:S01]  /*4c00*/  LDS R82, [R71.X4+0x320] ;  /* 0x0003200047527984 */ /* 0x000fe20000004800 */
[----:B------:R-:W-:-:S03]  /*4c10*/  FFMA R79, R102, R39, R88 ;  /* 0x00000027664f7223 */ /* 0x000fc60000000058 */
[----:B------:R-:W0:Y:S04]  /*4c20*/  LDS R76, [R71.X4+0x2e8] ;  /* 0x0002e800474c7984 */ /* 0x000e280000004800 */
[----:B------:R-:W-:Y:S01]  /*4c30*/  LDS R88, [R71.X4+0x328] ;  /* 0x0003280047587984 */ /* 0x000fe20000004800 */
[-C--:B-1----:R-:W-:Y:S02]  /*4c40*/  FFMA R81, R87, R32.reuse, R81 ;  /* 0x0000002057517223 */ /* 0x082fe40000000051 */
[-C--:B------:R-:W-:Y:S02]  /*4c50*/  FFMA R85, R89, R32.reuse, R85 ;  /* 0x0000002059557223 */ /* 0x080fe40000000055 */
[C---:B------:R-:W-:Y:S02]  /*4c60*/  FFMA R83, R100.reuse, R32, R73 ;  /* 0x0000002064537223 */ /* 0x040fe40000000049 */
[----:B------:R-:W-:-:S02]  /*4c70*/  FFMA R73, R100, R33, R81 ;  /* 0x0000002164497223 */ /* 0x000fc40000000051 */
[-C--:B------:R-:W-:Y:S01]  /*4c80*/  FFMA R81, R102, R32.reuse, R75 ;  /* 0x0000002066517223 */ /* 0x080fe2000000004b */
[----:B------:R-:W-:Y:S01]  /*4c90*/  LDS R100, [R71.X4+0x440] ;  /* 0x0004400047647984 */ /* 0x000fe20000004800 */
[-C--:B------:R-:W-:Y:S02]  /*4ca0*/  FFMA R84, R104, R32.reuse, R77 ;  /* 0x0000002068547223 */ /* 0x080fe4000000004d */
[----:B------:R-:W-:Y:S02]  /*4cb0*/  FFMA R75, R102, R33, R85 ;  /* 0x00000021664b7223 */ /* 0x000fe40000000055 */
[CC--:B------:R-:W-:Y:S01]  /*4cc0*/  FFMA R86, R106.reuse, R32.reuse, R79 ;  /* 0x000000206a567223 */ /* 0x0c0fe2000000004f */
[----:B------:R-:W-:Y:S01]  /*4cd0*/  LDS R102, [R71.X4+0x478] ;  /* 0x0004780047667984 */ /* 0x000fe20000004800 */
[C---:B----4-:R-:W-:Y:S02]  /*4ce0*/  FFMA R85, R37.reuse, R39, R92 ;  /* 0x0000002725557223 */ /* 0x050fe4000000005c */
[----:B------:R-:W-:Y:S01]  /*4cf0*/  FFMA R90, R37, R32, R90 ;  /* 0x00000020255a7223 */ /* 0x000fe2000000005a */
[----:B------:R-:W1:Y:S01]  /*4d00*/  LDS R92, [R71.X4+0x3c0] ;  /* 0x0003c000475c7984 */ /* 0x000e620000004800 */
[----:B------:R-:W-:-:S02]  /*4d10*/  FFMA R79, R106, R33, R81 ;  /* 0x000000216a4f7223 */ /* 0x000fc40000000051 */
[----:B------:R-:W-:Y:S02]  /*4d20*/  FFMA R81, R37, R33, R84 ;  /* 0x0000002125517223 */ /* 0x000fe40000000054 */
[----:B------:R-:W-:Y:S02]  /*4d30*/  FFMA R37, R108, R39, R36 ;  /* 0x000000276c257223 */ /* 0x000fe40000000024 */
[C---:B------:R-:W-:Y:S02]  /*4d40*/  FFMA R36, R110.reuse, R32, R85 ;  /* 0x000000206e247223 */ /* 0x040fe40000000055 */
[-C--:B------:R-:W-:Y:S02]  /*4d50*/  FFMA R85, R110, R33.reuse, R90 ;  /* 0x000000216e557223 */ /* 0x080fe4000000005a */
[----:B------:R-:W-:Y:S01]  /*4d60*/  FFMA R77, R104, R33, R83 ;  /* 0x00000021684d7223 */ /* 0x000fe20000000053 */
[----:B------:R-:W2:Y:S01]  /*4d70*/  LDS R90, [R71.X4+0x3f8] ;  /* 0x0003f800475a7984 */ /* 0x000ea20000004800 */
[----:B------:R-:W-:-:S02]  /*4d80*/  FFMA R83, R106, R39, R78 ;  /* 0x000000276a537223 */ /* 0x000fc4000000004e */
[----:B------:R-:W-:Y:S01]  /*4d90*/  FFMA R89, R110, R39, R94 ;  /* 0x000000276e597223 */ /* 0x000fe2000000005e */
[----:B------:R-:W3:Y:S01]  /*4da0*/  LDS R78, [R71.X4+0x2f0] ;  /* 0x0002f000474e7984 */ /* 0x000ee20000004800 */
[-C--:B------:R-:W-:Y:S02]  /*4db0*/  FFMA R87, R108, R32.reuse, R83 ;  /* 0x000000206c577223 */ /* 0x080fe40000000053 */
[-C--:B------:R-:W-:Y:S01]  /*4dc0*/  FFMA R84, R112, R32.reuse, R37 ;  /* 0x0000002070547223 */ /* 0x080fe20000000025 */
[----:B------:R-:W4:Y:S01]  /*4dd0*/  LDS R94, [R71.X4+0x3c4] ;  /* 0x0003c400475e7984 */ /* 0x000f220000004800 */
[----:B------:R-:W-:Y:S02]  /*4de0*/  FFMA R83, R108, R33, R86 ;  /* 0x000000216c537223 */ /* 0x000fe40000000056 */
[C---:B0-----:R-:W-:Y:S01]  /*4df0*/  FFMA R37, R76.reuse, R39, R96 ;  /* 0x000000274c257223 */ /* 0x041fe20000000060 */
[----:B------:R-:W-:Y:S01]  /*4e00*/  LDS R104, [R71.X4+0x47c] ;  /* 0x00047c0047687984 */ /* 0x000fe20000004800 */
[----:B------:R-:W-:-:S02]  /*4e10*/  FFMA R86, R76, R32, R89 ;  /* 0x000000204c567223 */ /* 0x000fc40000000059 */
[----:B------:R-:W-:Y:S01]  /*4e20*/  FFMA R39, R82, R39, R38 ;  /* 0x0000002752277223 */ /* 0x000fe20000000026 */
[----:B------:R-:W-:Y:S01]  /*4e30*/  LDS R106, [R71.X4+0x448] ;  /* 0x00044800476a7984 */ /* 0x000fe20000004800 */
[----:B------:R-:W-:Y:S02]  /*4e40*/  FFMA R89, R76, R33, R36 ;  /* 0x000000214c597223 */ /* 0x000fe40000000024 */
[----:B------:R-:W-:Y:S01]  /*4e50*/  FFMA R97, R82, R32, R91 ;  /* 0x0000002052617223 */ /* 0x000fe2000000005b */
[----:B------:R-:W0:Y:S01]  /*4e60*/  LDS R76, [R71.X4+0x3fc] ;  /* 0x0003fc00474c7984 */ /* 0x000e220000004800 */
[C---:B------:R-:W-:Y:S02]  /*4e70*/  FFMA R95, R32.reuse, R93, R37 ;  /* 0x0000005d205f7223 */ /* 0x040fe40000000025 */
[----:B------:R-:W-:Y:S01]  /*4e80*/  FFMA R32, R32, R80, R39 ;  /* 0x0000005020207223 */ /* 0x000fe20000000027 */
[----:B------:R-:W-:Y:S01]  /*4e90*/  LDS R108, [R71.X4+0x480] ;  /* 0x00048000476c7984 */ /* 0x000fe20000004800 */
[----:B------:R-:W-:-:S02]  /*4ea0*/  FFMA R87, R112, R33, R87 ;  /* 0x0000002170577223 */ /* 0x000fc40000000057 */
[-C--:B------:R-:W-:Y:S01]  /*4eb0*/  FFMA R91, R82, R33.reuse, R84 ;  /* 0x00000021525b7223 */ /* 0x080fe20000000054 */
[----:B------:R-:W5:Y:S01]  /*4ec0*/  LDS.128 R36, [R74.X4+0x1e50] ;  /* 0x001e50004a247984 */ /* 0x000f620000004c00 */
[-C--:B------:R-:W-:Y:S02]  /*4ed0*/  FFMA R93, R93, R33.reuse, R86 ;  /* 0x000000215d5d7223 */ /* 0x080fe40000000056 */
[----:B------:R-:W-:Y:S01]  /*4ee0*/  FFMA R97, R80, R33, R97 ;  /* 0x0000002150617223 */ /* 0x000fe20000000061 */
[----:B------:R-:W-:Y:S01]  /*4ef0*/  LDS R110, [R71.X4+0x5b4] ;  /* 0x0005b400476e7984 */ /* 0x000fe20000004800 */
[-C--:B-1----:R-:W-:Y:S02]  /*4f00*/  FFMA R92, R92, R34.reuse, R73 ;  /* 0x000000225c5c7223 */ /* 0x082fe40000000049 */
[-C--:B------:R-:W-:Y:S01]  /*4f10*/  FFMA R80, R99, R34.reuse, R81 ;  /* 0x0000002263507223 */ /* 0x080fe20000000051 */
[----:B------:R-:W-:Y:S01]  /*4f20*/  LDS R73, [R71.X4+0x3d8] ;  /* 0x0003d80047497984 */ /* 0x000fe20000004800 */
[----:B------:R-:W-:-:S02]  /*4f30*/  FFMA R86, R105, R34, R87 ;  /* 0x0000002269567223 */ /* 0x000fc40000000057 */
[-C--:B------:R-:W-:Y:S01]  /*4f40*/  FFMA R82, R101, R34.reuse, R83 ;  /* 0x0000002265527223 */ /* 0x080fe20000000053 */
[----:B------:R-:W-:Y:S01]  /*4f50*/  LDS R87, [R71.X4+0x414] ;  /* 0x0004140047577984 */ /* 0x000fe20000004800 */
[-C--:B--2---:R-:W-:Y:S02]  /*4f60*/  FFMA R90, R90, R34.reuse, R75 ;  /* 0x000000225a5a7223 */ /* 0x084fe4000000004b */
[-C--:B------:R-:W-:Y:S01]  /*4f70*/  FFMA R84, R103, R34.reuse, R85 ;  /* 0x0000002267547223 */ /* 0x080fe20000000055 */
[----:B------:R-:W1:Y:S01]  /*4f80*/  LDS R75, [R71.X4+0x3d4] ;  /* 0x0003d400474b7984 */ /* 0x000e620000004800 */
[-C--:B---3--:R-:W-:Y:S02]  /*4f90*/  FFMA R95, R78, R33.reuse, R95 ;  /* 0x000000214e5f7223 */ /* 0x088fe4000000005f */
[----:B------:R-:W-:Y:S01]  /*4fa0*/  FFMA R33, R88, R33, R32 ;  /* 0x0000002158217223 */ /* 0x000fe20000000020 */
[----:B------:R-:W-:Y:S01]  /*4fb0*/  LDS R112, [R71.X4+0x5ec] ;  /* 0x0005ec0047707984 */ /* 0x000fe20000004800 */
[----:B----4-:R-:W-:-:S02]  /*4fc0*/  FFMA R32, R94, R34, R77 ;  /* 0x000000225e207223 */ /* 0x010fc4000000004d */
[-C--:B------:R-:W-:Y:S01]  /*4fd0*/  FFMA R92, R94, R35.reuse, R92 ;  /* 0x000000235e5c7223 */ /* 0x080fe2000000005c */
[----:B------:R-:W2:Y:S01]  /*4fe0*/  LDS R77, [R71.X4+0x40c] ;  /* 0x00040c00474d7984 */ /* 0x000ea20000004800 */
[-C--:B------:R-:W-:Y:S02]  /*4ff0*/  FFMA R81, R99, R35.reuse, R32 ;  /* 0x0000002363517223 */ /* 0x080fe40000000020 */
[-C--:B------:R-:W-:Y:S02]  /*5000*/  FFMA R85, R103, R35.reuse, R80 ;  /* 0x0000002367557223 */ /* 0x080fe40000000050 */
[-C--:B------:R-:W-:Y:S02]  /*5010*/  FFMA R88, R107, R34.reuse, R89 ;  /* 0x000000226b587223 */ /* 0x080fe40000000059 */
[----:B------:R-:W-:Y:S01]  /*5020*/  LDS R89, [R71.X4+0x3e0] ;  /* 0x0003e00047597984 */ /* 0x000fe20000004800 */
[C---:B0-----:R-:W-:Y:S02]  /*5030*/  FFMA R78, R76.reuse, R34, R79 ;  /* 0x000000224c4e7223 */ /* 0x041fe4000000004f */
[-C--:B------:R-:W-:Y:S01]  /*5040*/  FFMA R76, R76, R35.reuse, R90 ;  /* 0x000000234c4c7223 */ /* 0x080fe2000000005a */
[----:B------:R-:W0:Y:S01]  /*5050*/  LDS R79, [R71.X4+0x410] ;  /* 0x00041000474f7984 */ /* 0x000e220000004800 */
[----:B------:R-:W-:-:S02]  /*5060*/  FFMA R83, R101, R35, R78 ;  /* 0x0000002365537223 */ /* 0x000fc4000000004e */
[----:B------:R-:W-:Y:S02]  /*5070*/  FFMA R90, R109, R34, R91 ;  /* 0x000000226d5a7223 */ /* 0x000fe4000000005b */
[-C--:B-----5:R-:W-:Y:S01]  /*5080*/  FFMA R32, R99, R36.reuse, R92 ;  /* 0x0000002463207223 */ /* 0x0a0fe2000000005c */
[----:B------:R-:W-:Y:S01]  /*5090*/  LDS R91, [R71.X4+0x418] ;  /* 0x00041800475b7984 */ /* 0x000fe20000004800 */
[-C--:B------:R-:W-:Y:S02]  /*50a0*/  FFMA R78, R103, R36.reuse, R81 ;  /* 0x00000024674e7223 */ /* 0x080fe40000000051 */
[CC--:B------:R-:W-:Y:S01]  /*50b0*/  FFMA R81, R105.reuse, R35.reuse, R82 ;  /* 0x0000002369517223 */ /* 0x0c0fe20000000052 */
[----:B------:R-:W3:Y:S01]  /*50c0*/  LDS R99, [R71.X4+0x3dc] ;  /* 0x0003dc0047637984 */ /* 0x000ee20000004800 */
[-C--:B------:R-:W-:Y:S02]  /*50d0*/  FFMA R80, R105, R36.reuse, R83 ;  /* 0x0000002469507223 */ /* 0x080fe40000000053 */
[C---:B------:R-:W-:Y:S01]  /*50e0*/  FFMA R83, R107.reuse, R35, R84 ;  /* 0x000000236b537223 */ /* 0x040fe20000000054 */
[----:B------:R-:W-:Y:S01]  /*50f0*/  LDS R103, [R71.X4+0x4bc] ;  /* 0x0004bc0047677984 */ /* 0x000fe20000004800 */
[----:B------:R-:W-:-:S02]  /*5100*/  FFMA R82, R107, R36, R85 ;  /* 0x000000246b527223 */ /* 0x000fc40000000055 */
[CC--:B------:R-:W-:Y:S01]  /*5110*/  FFMA R84, R109.reuse, R36.reuse, R81 ;  /* 0x000000246d547223 */ /* 0x0c0fe20000000051 */
[----:B------:R-:W-:Y:S01]  /*5120*/  LDS R105, [R71.X4+0x4f4] ;  /* 0x0004f40047697984 */ /* 0x000fe20000004800 */
[-C--:B------:R-:W-:Y:S02]  /*5130*/  FFMA R85, R109, R35.reuse, R86 ;  /* 0x000000236d557223 */ /* 0x080fe40000000056 */
[C---:B-1----:R-:W-:Y:S01]  /*5140*/  FFMA R81, R75.reuse, R35, R88 ;  /* 0x000000234b517223 */ /* 0x042fe20000000058 */
[----:B------:R-:W-:Y:S01]  /*5150*/  LDS R107, [R71.X4+0x4f8] ;  /* 0x0004f800476b7984 */ /* 0x000fe20000004800 */
[C---:B------:R-:W-:Y:S02]  /*5160*/  FFMA R86, R75.reuse, R36, R83 ;  /* 0x000000244b567223 */ /* 0x040fe40000000053 */
[-C--:B------:R-:W-:Y:S01]  /*5170*/  FFMA R92, R75, R34.reuse, R93 ;  /* 0x000000224b5c7223 */ /* 0x080fe2000000005d */
[----:B------:R-:W1:Y:S01]  /*5180*/  LDS R83, [R71.X4+0x438] ;  /* 0x0004380047537984 */ /* 0x000e620000004800 */
[----:B------:R-:W-:-:S02]  /*5190*/  FFMA R96, R73, R34, R95 ;  /* 0x0000002249607223 */ /* 0x000fc4000000005f */
[-C--:B--2---:R-:W-:Y:S01]  /*51a0*/  FFMA R75, R77, R35.reuse, R90 ;  /* 0x000000234d4b7223 */ /* 0x084fe2000000005a */
[----:B------:R-:W2:Y:S01]  /*51b0*/  LDS R93, [R71.X4+0x474] ;  /* 0x00047400475d7984 */ /* 0x000ea20000004800 */
[-C--:B------:R-:W-:Y:S02]  /*51c0*/  FFMA R90, R73, R36.reuse, R81 ;  /* 0x00000024495a7223 */ /* 0x080fe40000000051 */
[C---:B------:R-:W-:Y:S01]  /*51d0*/  FFMA R88, R77.reuse, R36, R85 ;  /* 0x000000244d587223 */ /* 0x040fe20000000055 */
[----:B------:R-:W4:Y:S01]  /*51e0*/  LDS R81, [R71.X4+0x470] ;  /* 0x0004700047517984 */ /* 0x000f220000004800 */
[----:B------:R-:W-:Y:S02]  /*51f0*/  FFMA R94, R77, R34, R97 ;  /* 0x000000224d5e7223 */ /* 0x000fe40000000061 */
[----:B------:R-:W-:Y:S01]  /*5200*/  FFMA R77, R73, R35, R92 ;  /* 0x00000023494d7223 */ /* 0x000fe2000000005c */
[----:B------:R-:W5:Y:S01]  /*5210*/  LDS R85, [R71.X4+0x43c] ;  /* 0x00043c0047557984 */ /* 0x000f620000004800 */
[----:B------:R-:W-:-:S02]  /*5220*/  FFMA R76, R101, R36, R76 ;  /* 0x00000024654c7223 */ /* 0x000fc4000000004c */
[C---:B0-----:R-:W-:Y:S01]  /*5230*/  FFMA R98, R79.reuse, R34, R33 ;  /* 0x000000224f627223 */ /* 0x041fe20000000021 */
[----:B------:R-:W-:Y:S01]  /*5240*/  LDS R101, [R71.X4+0x4f0] ;  /* 0x0004f00047657984 */ /* 0x000fe20000004800 */
[C---:B------:R-:W-:Y:S02]  /*5250*/  FFMA R33, R79.reuse, R35, R94 ;  /* 0x000000234f217223 */ /* 0x040fe4000000005e */
[-C--:B------:R-:W-:Y:S01]  /*5260*/  FFMA R34, R79, R36.reuse, R75 ;  /* 0x000000244f227223 */ /* 0x080fe2000000004b */
[----:B------:R-:W-:Y:S01]  /*5270*/  LDS R109, [R71.X4+0x4c4] ;  /* 0x0004c400476d7984 */ /* 0x000fe20000004800 */
[----:B------:R-:W-:Y:S02]  /*5280*/  FFMA R94, R87, R36, R33 ;  /* 0x00000024575e7223 */ /* 0x000fe40000000021 */
[----:B------:R-:W-:Y:S01]  /*5290*/  FFMA R79, R100, R37, R82 ;  /* 0x00000025644f7223 */ /* 0x000fe20000000052 */
[----:B------:R-:W-:Y:S01]  /*52a0*/  LDS R33, [R71.X4+0x484] ;  /* 0x0004840047217984 */ /* 0x000fe20000004800 */
[----:B---3--:R-:W-:-:S02]  /*52b0*/  FFMA R73, R99, R35, R96 ;  /* 0x0000002363497223 */ /* 0x008fc40000000060 */
[----:B------:R-:W-:Y:S02]  /*52c0*/  FFMA R35, R87, R35, R98 ;  /* 0x0000002357237223 */ /* 0x000fe40000000062 */
[----:B------:R-:W0:Y:S01]  /*52d0*/  LDS R98, [R71.X4+0x444] ;  /* 0x0004440047627984 */ /* 0x000e220000004800 */
[----:B------:R-:W-:Y:S02]  /*52e0*/  FFMA R92, R99, R36, R77 ;  /* 0x00000024635c7223 */ /* 0x000fe4000000004d */
[C---:B------:R-:W-:Y:S01]  /*52f0*/  FFMA R96, R36.reuse, R89, R73 ;  /* 0x0000005924607223 */ /* 0x040fe20000000049 */
[----:B------:R-:W-:Y:S01]  /*5300*/  LDS R99, [R71.X4+0x4b8] ;  /* 0x0004b80047637984 */ /* 0x000fe20000004800 */
[----:B------:R-:W-:Y:S02]  /*5310*/  FFMA R36, R36, R91, R35 ;  /* 0x0000005b24247223 */ /* 0x000fe40000000023 */
[-C--:B------:R-:W-:Y:S01]  /*5320*/  FFMA R90, R106, R37.reuse, R90 ;  /* 0x000000256a5a7223 */ /* 0x080fe2000000005a */
[----:B------:R-:W3:Y:S01]  /*5330*/  LDS R35, [R71.X4+0x44c] ;  /* 0x00044c0047237984 */ /* 0x000ee20000004800 */
[----:B------:R-:W-:-:S02]  /*5340*/  FFMA R34, R108, R37, R34 ;  /* 0x000000256c227223 */ /* 0x000fc40000000022 */
[-C--:B-1----:R-:W-:Y:S01]  /*5350*/  FFMA R83, R83, R37.reuse, R32 ;  /* 0x0000002553537223 */ /* 0x082fe20000000020 */
[----:B------:R-:W-:Y:S01]  /*5360*/  LDS R73, [R71.X4+0x488] ;  /* 0x0004880047497984 */ /* 0x000fe20000004800 */
[----:B--2---:R-:W-:-:S03]  /*5370*/  FFMA R77, R93, R37, R80 ;  /* 0x000000255d4d7223 */ /* 0x004fc60000000050 */
[----:B------:R-:W1:Y:S01]  /*5380*/  LDS R32, [R71.X4+0x450] ;  /* 0x0004500047207984 */ /* 0x000e620000004800 */
[----:B----4-:R-:W-:-:S03]  /*5390*/  FFMA R81, R81, R37, R76 ;  /* 0x0000002551517223 */ /* 0x010fc6000000004c */
[----:B------:R-:W2:Y:S01]  /*53a0*/  LDS R76, [R71.X4+0x454] ;  /* 0x00045400474c7984 */ /* 0x000ea20000004800 */
[-C--:B------:R-:W-:Y:S02]  /*53b0*/  FFMA R82, R102, R38.reuse, R77 ;  /* 0x0000002666527223 */ /* 0x080fe4000000004d */
[CC--:B-----5:R-:W-:Y:S02]  /*53c0*/  FFMA R75, R85.reuse, R37.reuse, R78 ;  /* 0x00000025554b7223 */ /* 0x0e0fe4000000004e */
[-C--:B------:R-:W-:Y:S01]  /*53d0*/  FFMA R83, R85, R38.reuse, R83 ;  /* 0x0000002655537223 */ /* 0x080fe20000000053 */
[----:B------:R-:W4:Y:S01]  /*53e0*/  LDS R78, [R71.X4+0x48c] ;  /* 0x00048c00474e7984 */ /* 0x000f220000004800 */
[-C--:B------:R-:W-:Y:S02]  /*53f0*/  FFMA R93, R93, R38.reuse, R81 ;  /* 0x000000265d5d7223 */ /* 0x080fe40000000051 */
[----:B------:R-:W-:Y:S02]  /*5400*/  FFMA R80, R100, R38, R75 ;  /* 0x0000002664507223 */ /* 0x000fe4000000004b */
[----:B------:R-:W-:-:S02]  /*5410*/  FFMA R81, R102, R37, R84 ;  /* 0x0000002566517223 */ /* 0x000fc40000000054 */
[----:B------:R-:W-:Y:S02]  /*5420*/  FFMA R75, R100, R39, R83 ;  /* 0x00000027644b7223 */ /* 0x000fe40000000053 */
[----:B------:R-:W-:Y:S01]  /*5430*/  FFMA R85, R104, R37, R88 ;  /* 0x0000002568557223 */ /* 0x000fe20000000058 */
[----:B------:R-:W-:Y:S01]  /*5440*/  LDS R100, [R71.X4+0x5a8] ;  /* 0x0005a80047647984 */ /* 0x000fe20000004800 */
[----:B------:R-:W-:Y:S02]  /*5450*/  FFMA R77, R102, R39, R93 ;  /* 0x00000027664d7223 */ /* 0x000fe4000000005d */
[C---:B0-----:R-:W-:Y:S01]  /*5460*/  FFMA R83, R98.reuse, R37, R86 ;  /* 0x0000002562537223 */ /* 0x041fe20000000056 */
[----:B------:R-:W-:Y:S01]  /*5470*/  LDS R102, [R71.X4+0x5ac] ;  /* 0x0005ac0047667984 */ /* 0x000fe20000004800 */
[-C--:B------:R-:W-:Y:S02]  /*5480*/  FFMA R84, R98, R38.reuse, R79 ;  /* 0x0000002662547223 */ /* 0x080fe4000000004f */
[----:B------:R-:W-:-:S02]  /*5490*/  FFMA R86, R104, R38, R81 ;  /* 0x0000002668567223 */ /* 0x000fc40000000051 */
[-C--:B------:R-:W-:Y:S02]  /*54a0*/  FFMA R79, R98, R39.reuse, R80 ;  /* 0x00000027624f7223 */ /* 0x080fe40000000050 */
[-C--:B------:R-:W-:Y:S01]  /*54b0*/  FFMA R81, R104, R39.reuse, R82 ;  /* 0x0000002768517223 */ /* 0x080fe20000000052 */
[----:B------:R-:W0:Y:S01]  /*54c0*/  LDS R80, [R71.X4+0x490] ;  /* 0x0004900047507984 */ /* 0x000e220000004800 */
[CC--:B------:R-:W-:Y:S02]  /*54d0*/  FFMA R88, R106.reuse, R38.reuse, R83 ;  /* 0x000000266a587223 */ /* 0x0c0fe40000000053 */
[----:B------:R-:W-:Y:S01]  /*54e0*/  FFMA R83, R106, R39, R84 ;  /* 0x000000276a537223 */ /* 0x000fe20000000054 */
[----:B------:R-:W5:Y:S01]  /*54f0*/  LDS R82, [R71.X4+0x458] ;  /* 0x0004580047527984 */ /* 0x000f620000004800 */
[C---:B------:R-:W-:Y:S02]  /*5500*/  FFMA R84, R108.reuse, R38, R85 ;  /* 0x000000266c547223 */ /* 0x040fe40000000055 */
[----:B---3--:R-:W-:Y:S01]  /*5510*/  FFMA R91, R35, R37, R92 ;  /* 0x00000025235b7223 */ /* 0x008fe2000000005c */
[----:B------:R-:W-:Y:S01]  /*5520*/  LDS R104, [R71.X4+0x5e4] ;  /* 0x0005e40047687984 */ /* 0x000fe20000004800 */
[----:B------:R-:W-:-:S02]  /*5530*/  FFMA R85, R108, R39, R86 ;  /* 0x000000276c557223 */ /* 0x000fc40000000056 */
[-C--:B------:R-:W-:Y:S01]  /*5540*/  FFMA R90, R35, R38.reuse, R90 ;  /* 0x00000026235a7223 */ /* 0x080fe2000000005a */
[----:B------:R-:W-:Y:S01]  /*5550*/  LDS R106, [R71.X4+0x5b0] ;  /* 0x0005b000476a7984 */ /* 0x000fe20000004800 */
[C---:B------:R-:W-:Y:S02]  /*5560*/  FFMA R89, R33.reuse, R39, R84 ;  /* 0x0000002721597223 */ /* 0x040fe40000000054 */
[-C--:B------:R-:W-:Y:S01]  /*5570*/  FFMA R86, R33, R38.reuse, R34 ;  /* 0x0000002621567223 */ /* 0x080fe20000000022 */
[----:B------:R-:W-:Y:S01]  /*5580*/  LDS R108, [R71.X4+0x5e8] ;  /* 0x0005e800476c7984 */ /* 0x000fe20000004800 */
[CC--:B-1----:R-:W-:Y:S02]  /*5590*/  FFMA R93, R32.reuse, R37.reuse, R96 ;  /* 0x00000025205d7223 */ /* 0x0c2fe40000000060 */
[----:B------:R-:W-:Y:S02]  /*55a0*/  FFMA R84, R32, R38, R91 ;  /* 0x0000002620547223 */ /* 0x000fe4000000005b */
[----:B------:R-:W-:-:S02]  /*55b0*/  FFMA R95, R73, R37, R36 ;  /* 0x00000025495f7223 */ /* 0x000fc40000000024 */
[----:B------:R-:W-:Y:S02]  /*55c0*/  FFMA R87, R35, R39, R88 ;  /* 0x0000002723577223 */ /* 0x000fe40000000058 */
[----:B------:R-:W-:Y:S01]  /*55d0*/  FFMA R94, R33, R37, R94 ;  /* 0x00000025215e7223 */ /* 0x000fe2000000005e */
[----:B------:R-:W-:Y:S01]  /*55e0*/  LDS R88, [R71.X4+0x4b0] ;  /* 0x0004b00047587984 */ /* 0x000fe20000004800 */
[-C--:B------:R-:W-:Y:S02]  /*55f0*/  FFMA R91, R32, R39.reuse, R90 ;  /* 0x00000027205b7223 */ /* 0x080fe4000000005a */
[CC--:B--2---:R-:W-:Y:S01]  /*5600*/  FFMA R36, R76.reuse, R38.reuse, R93 ;  /* 0x000000264c247223 */ /* 0x0c4fe2000000005d */
[----:B------:R-:W1:Y:S01]  /*5610*/  LDS.128 R32, [R74.X4+0x1e60] ;  /* 0x001e60004a207984 */ /* 0x000e620000004c00 */
[CC--:B------:R-:W-:Y:S02]  /*5620*/  FFMA R37, R73.reuse, R39.reuse, R86 ;  /* 0x0000002749257223 */ /* 0x0c0fe40000000056 */
[----:B------:R-:W-:Y:S01]  /*5630*/  FFMA R93, R76, R39, R84 ;  /* 0x000000274c5d7223 */ /* 0x000fe20000000054 */
[----:B------:R-:W2:Y:S01]  /*5640*/  LDS R90, [R71.X4+0x4b4] ;  /* 0x0004b400475a7984 */ /* 0x000ea20000004800 */
[----:B------:R-:W-:-:S02]  /*5650*/  FFMA R94, R73, R38, R94 ;  /* 0x00000026495e7223 */ /* 0x000fc4000000005e */
[C---:B----4-:R-:W-:Y:S01]  /*5660*/  FFMA R73, R78.reuse, R38, R95 ;  /* 0x000000264e497223 */ /* 0x050fe2000000005f */
[----:B------:R-:W3:Y:S01]  /*5670*/  LDS R86, [R71.X4+0x4e8] ;  /* 0x0004e80047567984 */ /* 0x000ee20000004800 */
[-C--:B------:R-:W-:Y:S02]  /*5680*/  FFMA R97, R78, R39.reuse, R94 ;  /* 0x000000274e617223 */ /* 0x080fe4000000005e */
[-C--:B0-----:R-:W-:Y:S01]  /*5690*/  FFMA R73, R80, R39.reuse, R73 ;  /* 0x0000002750497223 */ /* 0x081fe20000000049 */
[----:B------:R-:W0:Y:S01]  /*56a0*/  LDS R84, [R71.X4+0x4ec] ;  /* 0x0004ec0047547984 */ /* 0x000e220000004800 */
[----:B-----5:R-:W-:-:S03]  /*56b0*/  FFMA R95, R82, R39, R36 ;  /* 0x00000027525f7223 */ /* 0x020fc60000000024 */
[----:B------:R-:W4:Y:S04]  /*56c0*/  LDS R39, [R71.X4+0x4c0] ;  /* 0x0004c00047277984 */ /* 0x000f280000004800 */
[----:B------:R-:W5:Y:S04]  /*56d0*/  LDS R36, [R71.X4+0x4c8] ;  /* 0x0004c80047247984 */ /* 0x000f680000004800 */
[----:B------:R-:W4:Y:S01]  /*56e0*/  LDS R38, [R71.X4+0x4fc] ;  /* 0x0004fc0047267984 */ /* 0x000f220000004800 */
[C---:B-1----:R-:W-:Y:S02]  /*56f0*/  FFMA R88, R32.reuse, R88, R75 ;  /* 0x0000005820587223 */ /* 0x042fe4000000004b */
[----:B------:R-:W-:-:S02]  /*5700*/  FFMA R80, R32, R99, R83 ;  /* 0x0000006320507223 */ /* 0x000fc40000000053 */
[C---:B--2---:R-:W-:Y:S01]  /*5710*/  FFMA R76, R32.reuse, R90, R79 ;  /* 0x0000005a204c7223 */ /* 0x044fe2000000004f */
[----:B------:R-:W-:Y:S01]  /*5720*/  LDS R83, [R71.X4+0x4cc] ;  /* 0x0004cc0047537984 */ /* 0x000fe20000004800 */
[C---:B------:R-:W-:Y:S02]  /*5730*/  FFMA R82, R32.reuse, R101, R85 ;  /* 0x0000006520527223 */ /* 0x040fe40000000055 */
[C---:B---3--:R-:W-:Y:S01]  /*5740*/  FFMA R86, R32.reuse, R86, R77 ;  /* 0x0000005620567223 */ /* 0x048fe2000000004d */
[----:B------:R-:W-:Y:S01]  /*5750*/  LDS R85, [R71.X4+0x504] ;  /* 0x0005040047557984 */ /* 0x000fe20000004800 */
[-C--:B------:R-:W-:Y:S02]  /*5760*/  FFMA R75, R99, R33.reuse, R76 ;  /* 0x00000021634b7223 */ /* 0x080fe4000000004c */
[----:B0-----:R-:W-:Y:S02]  /*5770*/  FFMA R78, R32, R84, R81 ;  /* 0x00000054204e7223 */ /* 0x001fe40000000051 */
[----:B------:R-:W-:-:S02]  /*5780*/  FFMA R86, R84, R33, R86 ;  /* 0x0000002154567223 */ /* 0x000fc40000000056 */
[-C--:B------:R-:W-:Y:S02]  /*5790*/  FFMA R77, R101, R33.reuse, R78 ;  /* 0x00000021654d7223 */ /* 0x080fe4000000004e */
[-C--:B------:R-:W-:Y:S02]  /*57a0*/  FFMA R88, R90, R33.reuse, R88 ;  /* 0x000000215a587223 */ /* 0x080fe40000000058 */
[C---:B------:R-:W-:Y:S02]  /*57b0*/  FFMA R79, R103.reuse, R33, R80 ;  /* 0x00000021674f7223 */ /* 0x040fe40000000050 */
[----:B------:R-:W-:Y:S02]  /*57c0*/  FFMA R84, R32, R103, R87 ;  /* 0x0000006720547223 */ /* 0x000fe40000000057 */
[-C--:B------:R-:W-:Y:S01]  /*57d0*/  FFMA R80, R103, R34.reuse, R75 ;  /* 0x0000002267507223 */ /* 0x080fe2000000004b */
[----:B------:R-:W-:Y:S01]  /*57e0*/  LDS R87, [R71.X4+0x508] ;  /* 0x0005080047577984 */ /* 0x000fe20000004800 */
[----:B------:R-:W-:-:S02]  /*57f0*/  FFMA R78, R101, R34, R86 ;  /* 0x00000022654e7223 */ /* 0x000fc40000000056 */
[C---:B------:R-:W-:Y:S01]  /*5800*/  FFMA R75, R105.reuse, R33, R82 ;  /* 0x00000021694b7223 */ /* 0x040fe20000000052 */
[----:B------:R-:W-:Y:S01]  /*5810*/  LDS R101, [R71.X4+0x658] ;  /* 0x0006580047657984 */ /* 0x000fe20000004800 */
[C---:B------:R-:W-:Y:S02]  /*5820*/  FFMA R86, R32.reuse, R105, R89 ;  /* 0x0000006920567223 */ /* 0x040fe40000000059 */
[-C--:B------:R-:W-:Y:S01]  /*5830*/  FFMA R82, R105, R34.reuse, R77 ;  /* 0x0000002269527223 */ /* 0x080fe2000000004d */
[----:B------:R-:W0:Y:S01]  /*5840*/  LDS R89, [R71.X4+0x5a0] ;  /* 0x0005a00047597984 */ /* 0x000e220000004800 */
[----:B------:R-:W-:Y:S02]  /*5850*/  FFMA R76, R99, R34, R88 ;  /* 0x00000022634c7223 */ /* 0x000fe40000000058 */
[----:B----4-:R-:W-:Y:S01]  /*5860*/  FFMA R88, R32, R39, R91 ;  /* 0x0000002720587223 */ /* 0x010fe2000000005b */
[----:B------:R-:W1:Y:S01]  /*5870*/  LDS R77, [R71.X4+0x500] ;  /* 0x00050000474d7984 */ /* 0x000e620000004800 */
[----:B------:R-:W-:-:S02]  /*5880*/  FFMA R81, R39, R33, R84 ;  /* 0x0000002127517223 */ /* 0x000fc40000000054 */
[-C--:B------:R-:W-:Y:S01]  /*5890*/  FFMA R84, R39, R34.reuse, R79 ;  /* 0x0000002227547223 */ /* 0x080fe2000000004f */
[----:B------:R-:W2:Y:S01]  /*58a0*/  LDS R91, [R71.X4+0x5d8] ;  /* 0x0005d800475b7984 */ /* 0x000ea20000004800 */
[CC--:B------:R-:W-:Y:S02]  /*58b0*/  FFMA R39, R107.reuse, R33.reuse, R86 ;  /* 0x000000216b277223 */ /* 0x0c0fe40000000056 */
[-C--:B------:R-:W-:Y:S01]  /*58c0*/  FFMA R86, R107, R34.reuse, R75 ;  /* 0x000000226b567223 */ /* 0x080fe2000000004b */
[----:B------:R-:W-:Y:S01]  /*58d0*/  LDS R99, [R71.X4+0x620] ;  /* 0x0006200047637984 */ /* 0x000fe20000004800 */
[C---:B------:R-:W-:Y:S02]  /*58e0*/  FFMA R75, R109.reuse, R33, R88 ;  /* 0x000000216d4b7223 */ /* 0x040fe40000000058 */
[----:B------:R-:W-:Y:S01]  /*58f0*/  FFMA R88, R109, R34, R81 ;  /* 0x000000226d587223 */ /* 0x000fe20000000051 */
[----:B------:R-:W-:Y:S01]  /*5900*/  LDS R105, [R71.X4+0x65c] ;  /* 0x00065c0047697984 */ /* 0x000fe20000004800 */
[----:B------:R-:W-:-:S02]  /*5910*/  FFMA R37, R32, R107, R37 ;  /* 0x0000006b20257223 */ /* 0x000fc40000000025 */
[C---:B-----5:R-:W-:Y:S01]  /*5920*/  FFMA R96, R32.reuse, R36, R95 ;  /* 0x0000002420607223 */ /* 0x060fe2000000005f */
[----:B------:R-:W3:Y:S01]  /*5930*/  LDS R81, [R71.X4+0x4d0] ;  /* 0x0004d00047517984 */ /* 0x000ee20000004800 */
[C---:B------:R-:W-:Y:S02]  /*5940*/  FFMA R93, R32.reuse, R109, R93 ;  /* 0x0000006d205d7223 */ /* 0x040fe4000000005d */
[----:B------:R-:W-:Y:S01]  /*5950*/  FFMA R94, R32, R38, R97 ;  /* 0x00000026205e7223 */ /* 0x000fe20000000061 */
[----:B------:R-:W4:Y:S01]  /*5960*/  LDS R95, [R71.X4+0x5a4] ;  /* 0x0005a400475f7984 */ /* 0x000f220000004800 */
[CC--:B------:R-:W-:Y:S02]  /*5970*/  FFMA R79, R38.reuse, R33.reuse, R37 ;  /* 0x00000021264f7223 */ /* 0x0c0fe40000000025 */
[----:B------:R-:W-:Y:S01]  /*5980*/  FFMA R92, R38, R34, R39 ;  /* 0x00000022265c7223 */ /* 0x000fe20000000027 */
[----:B------:R-:W5:Y:S01]  /*5990*/  LDS R97, [R71.X4+0x5dc] ;  /* 0x0005dc0047617984 */ /* 0x000f620000004800 */
[----:B------:R-:W-:-:S02]  /*59a0*/  FFMA R93, R36, R33, R93 ;  /* 0x00000021245d7223 */ /* 0x000fc4000000005d */
[----:B------:R-:W-:Y:S01]  /*59b0*/  FFMA R90, R36, R34, R75 ;  /* 0x00000022245a7223 */ /* 0x000fe2000000004b */
[----:B------:R-:W-:Y:S04]  /*59c0*/  LDS R103, [R71.X4+0x624] ;  /* 0x0006240047677984 */ /* 0x000fe80000004800 */
[----:B------:R-:W5:Y:S04]  /*59d0*/  LDS.128 R36, [R74.X4+0x1e70] ;  /* 0x001e70004a247984 */ /* 0x000f680000004c00 */
[----:B------:R-:W5:Y:S01]  /*59e0*/  LDS R75, [R71.X4+0x5e0] ;  /* 0x0005e000474b7984 */ /* 0x000f620000004800 */
[----:B0-----:R-:W-:-:S02]  /*59f0*/  FFMA R89, R89, R35, R76 ;  /* 0x0000002359597223 */ /* 0x001fc4000000004c */
[----:B-1----:R-:W-:Y:S01]  /*5a00*/  FFMA R98, R32, R77, R73 ;  /* 0x0000004d20627223 */ /* 0x002fe20000000049 */
[----:B------:R-:W-:Y:S01]  /*5a10*/  LDS R107, [R71.X4+0x628] ;  /* 0x00062800476b7984 */ /* 0x000fe20000004800 */
[CC--:B------:R-:W-:Y:S02]  /*5a20*/  FFMA R73, R77.reuse, R33.reuse, R94 ;  /* 0x000000214d497223 */ /* 0x0c0fe4000000005e */
[-C--:B------:R-:W-:Y:S01]  /*5a30*/  FFMA R32, R77, R34.reuse, R79 ;  /* 0x000000224d207223 */ /* 0x080fe2000000004f */
[----:B------:R-:W-:Y:S01]  /*5a40*/  LDS R109, [R71.X4+0x660] ;  /* 0x00066000476d7984 */ /* 0x000fe20000004800 */
[-C--:B------:R-:W-:Y:S02]  /*5a50*/  FFMA R77, R83, R33.reuse, R96 ;  /* 0x00000021534d7223 */ /* 0x080fe40000000060 */
[----:B------:R-:W-:Y:S02]  /*5a60*/  FFMA R33, R85, R33, R98 ;  /* 0x0000002155217223 */ /* 0x000fe40000000062 */
[----:B------:R-:W-:-:S02]  /*5a70*/  FFMA R94, R83, R34, R93 ;  /* 0x00000022535e7223 */ /* 0x000fc4000000005d */
[-C--:B------:R-:W-:Y:S02]  /*5a80*/  FFMA R96, R85, R34.reuse, R73 ;  /* 0x0000002255607223 */ /* 0x080fe40000000049 */
[-C--:B--2---:R-:W-:Y:S02]  /*5a90*/  FFMA R91, R91, R35.reuse, R78 ;  /* 0x000000235b5b7223 */ /* 0x084fe4000000004e */
[-C--:B---3--:R-:W-:Y:S02]  /*5aa0*/  FFMA R98, R81, R34.reuse, R77 ;  /* 0x0000002251627223 */ /* 0x088fe4000000004d */
[----:B------:R-:W-:Y:S02]  /*5ab0*/  FFMA R34, R87, R34, R33 ;  /* 0x0000002257227223 */ /* 0x000fe40000000021 */
[-C--:B----4-:R-:W-:Y:S02]  /*5ac0*/  FFMA R33, R95, R35.reuse, R80 ;  /* 0x000000235f217223 */ /* 0x090fe40000000050 */
[-C--:B------:R-:W-:Y:S01]  /*5ad0*/  FFMA R77, R100, R35.reuse, R84 ;  /* 0x00000023644d7223 */ /* 0x080fe20000000054 */
[----:B------:R-:W-:Y:S01]  /*5ae0*/  LDS R80, [R71.X4+0x5c0] ;  /* 0x0005c00047507984 */ /* 0x000fe20000004800 */
[----:B-----5:R-:W-:-:S02]  /*5af0*/  FFMA R82, R97, R35, R82 ;  /* 0x0000002361527223 */ /* 0x020fc40000000052 */
[-C--:B------:R-:W-:Y:S02]  /*5b00*/  FFMA R81, R102, R35.reuse, R88 ;  /* 0x0000002366517223 */ /* 0x080fe40000000058 */
[-C--:B------:R-:W-:Y:S01]  /*5b10*/  FFMA R83, R104, R35.reuse, R92 ;  /* 0x0000002368537223 */ /* 0x080fe2000000005c */
[----:B------:R-:W-:Y:S01]  /*5b20*/  LDS R88, [R71.X4+0x61c] ;  /* 0x00061c0047587984 */ /* 0x000fe20000004800 */
[-C--:B------:R-:W-:Y:S02]  /*5b30*/  FFMA R85, R106, R35.reuse, R90 ;  /* 0x000000236a557223 */ /* 0x080fe4000000005a */
[-C--:B------:R-:W-:Y:S01]  /*5b40*/  FFMA R76, R97, R36.reuse, R91 ;  /* 0x00000024614c7223 */ /* 0x080fe2000000005b */
[----:B------:R-:W-:Y:S01]  /*5b50*/  LDS R90, [R71.X4+0x654] ;  /* 0x00065400475a7984 */ /* 0x000fe20000004800 */
[-C--:B------:R-:W-:Y:S02]  /*5b60*/  FFMA R78, R100, R36.reuse, R33 ;  /* 0x00000024644e7223 */ /* 0x080fe40000000021 */
[C---:B------:R-:W-:Y:S01]  /*5b70*/  FFMA R79, R75.reuse, R35, R86 ;  /* 0x000000234b4f7223 */ /* 0x040fe20000000056 */
[----:B------:R-:W0:Y:S01]  /*5b80*/  LDS R33, [R71.X4+0x5f0] ;  /* 0x0005f00047217984 */ /* 0x000e220000004800 */
[----:B------:R-:W-:-:S02]  /*5b90*/  FFMA R82, R75, R36, R82 ;  /* 0x000000244b527223 */ /* 0x000fc40000000052 */
[-C--:B------:R-:W-:Y:S01]  /*5ba0*/  FFMA R75, R75, R37.reuse, R76 ;  /* 0x000000254b4b7223 */ /* 0x080fe2000000004c */
[----:B------:R-:W1:Y:S01]  /*5bb0*/  LDS R97, [R71.X4+0x5bc] ;  /* 0x0005bc0047617984 */ /* 0x000e620000004800 */
[CC--:B------:R-:W-:Y:S02]  /*5bc0*/  FFMA R84, R102.reuse, R36.reuse, R77 ;  /* 0x0000002466547223 */ /* 0x0c0fe4000000004d */
[-C--:B------:R-:W-:Y:S01]  /*5bd0*/  FFMA R77, R102, R37.reuse, R78 ;  /* 0x00000025664d7223 */ /* 0x080fe2000000004e */
[----:B------:R-:W2:Y:S01]  /*5be0*/  LDS R76, [R71.X4+0x5f4] ;  /* 0x0005f400474c7984 */ /* 0x000ea20000004800 */
[CC--:B------:R-:W-:Y:S02]  /*5bf0*/  FFMA R86, R104.reuse, R36.reuse, R79 ;  /* 0x0000002468567223 */ /* 0x0c0fe4000000004f */
[----:B------:R-:W-:Y:S01]  /*5c00*/  FFMA R79, R104, R37, R82 ;  /* 0x00000025684f7223 */ /* 0x000fe20000000052 */
[----:B------:R-:W3:Y:S01]  /*5c10*/  LDS R78, [R71.X4+0x5f8] ;  /* 0x0005f800474e7984 */ /* 0x000ee20000004800 */
[----:B------:R-:W-:-:S02]  /*5c20*/  FFMA R82, R106, R36, R81 ;  /* 0x000000246a527223 */ /* 0x000fc40000000051 */
[----:B------:R-:W-:Y:S01]  /*5c30*/  FFMA R87, R108, R35, R32 ;  /* 0x000000236c577223 */ /* 0x000fe20000000020 */
[----:B------:R-:W-:Y:S01]  /*5c40*/  LDS R102, [R71.X4+0x6d0] ;  /* 0x0006d00047667984 */ /* 0x000fe20000004800 */
[-C--:B------:R-:W-:Y:S02]  /*5c50*/  FFMA R73, R95, R36.reuse, R89 ;  /* 0x000000245f497223 */ /* 0x080fe40000000059 */
[----:B------:R-:W-:Y:S01]  /*5c60*/  FFMA R81, R106, R37, R84 ;  /* 0x000000256a517223 */ /* 0x000fe20000000054 */
[----:B------:R-:W-:Y:S01]  /*5c70*/  LDS R104, [R71.X4+0x69c] ;  /* 0x00069c0047687984 */ /* 0x000fe20000004800 */
[-C--:B------:R-:W-:Y:S02]  /*5c80*/  FFMA R32, R108, R36.reuse, R83 ;  /* 0x000000246c207223 */ /* 0x080fe40000000053 */
[C---:B------:R-:W-:Y:S01]  /*5c90*/  FFMA R89, R110.reuse, R35, R94 ;  /* 0x000000236e597223 */ /* 0x040fe2000000005e */
[----:B------:R-:W-:Y:S01]  /*5ca0*/  LDS R106, [R71.X4+0x6a0] ;  /* 0x0006a000476a7984 */ /* 0x000fe20000004800 */
[----:B------:R-:W-:-:S02]  /*5cb0*/  FFMA R84, R110, R36, R85 ;  /* 0x000000246e547223 */ /* 0x000fc40000000055 */
[-C--:B------:R-:W-:Y:S02]  /*5cc0*/  FFMA R85, R110, R37.reuse, R82 ;  /* 0x000000256e557223 */ /* 0x080fe40000000052 */
[CC--:B------:R-:W-:Y:S02]  /*5cd0*/  FFMA R82, R112.reuse, R36.reuse, R87 ;  /* 0x0000002470527223 */ /* 0x0c0fe40000000057 */
[-C--:B------:R-:W-:Y:S02]  /*5ce0*/  FFMA R87, R112, R37.reuse, R32 ;  /* 0x0000002570577223 */ /* 0x080fe40000000020 */
[-C--:B------:R-:W-:Y:S02]  /*5cf0*/  FFMA R83, R108, R37.reuse, R86 ;  /* 0x000000256c537223 */ /* 0x080fe40000000056 */
[C---:B------:R-:W-:Y:S01]  /*5d00*/  FFMA R32, R114.reuse, R36, R89 ;  /* 0x0000002472207223 */ /* 0x040fe20000000059 */
[----:B------:R-:W4:Y:S01]  /*5d10*/  LDS R86, [R71.X4+0x650] ;  /* 0x0006500047567984 */ /* 0x000f220000004800 */
[----:B------:R-:W-:-:S02]  /*5d20*/  FFMA R89, R114, R37, R84 ;  /* 0x0000002572597223 */ /* 0x000fc40000000054 */
[-C--:B------:R-:W-:Y:S01]  /*5d30*/  FFMA R96, R112, R35.reuse, R96 ;  /* 0x0000002370607223 */ /* 0x080fe20000000060 */
[----:B------:R-:W5:Y:S01]  /*5d40*/  LDS R84, [R71.X4+0x618] ;  /* 0x0006180047547984 */ /* 0x000f620000004800 */
[-C--:B------:R-:W-:Y:S02]  /*5d50*/  FFMA R93, R114, R35.reuse, R98 ;  /* 0x00000023725d7223 */ /* 0x080fe40000000062 */
[C---:B0-----:R-:W-:Y:S01]  /*5d60*/  FFMA R35, R33.reuse, R35, R34 ;  /* 0x0000002321237223 */ /* 0x041fe20000000022 */
[----:B------:R-:W-:Y:S01]  /*5d70*/  LDS R98, [R71.X4+0x638] ;  /* 0x0006380047627984 */ /* 0x000fe20000004800 */
[C---:B------:R-:W-:Y:S02]  /*5d80*/  FFMA R91, R33.reuse, R37, R82 ;  /* 0x00000025215b7223 */ /* 0x040fe40000000052 */
[----:B------:R-:W-:Y:S01]  /*5d90*/  FFMA R95, R33, R36, R96 ;  /* 0x00000024215f7223 */ /* 0x000fe20000000060 */
[----:B------:R-:W-:Y:S01]  /*5da0*/  LDS R108, [R71.X4+0x6a4] ;  /* 0x0006a400476c7984 */ /* 0x000fe20000004800 */
[----:B-1----:R-:W-:-:S02]  /*5db0*/  FFMA R82, R36, R97, R93 ;  /* 0x0000006124527223 */ /* 0x002fc4000000005d */
[-C--:B------:R-:W-:Y:S02]  /*5dc0*/  FFMA R93, R97, R37.reuse, R32 ;  /* 0x00000025615d7223 */ /* 0x080fe40000000020 */
[----:B--2---:R-:W-:Y:S02]  /*5dd0*/  FFMA R36, R36, R76, R35 ;  /* 0x0000004c24247223 */ /* 0x004fe40000000023 */
[----:B------:R0:W1:Y:S01]  /*5de0*/  LDS.128 R32, [R74.X4+0x1e80] ;  /* 0x001e80004a207984 */ /* 0x0000620000004c00 */
[-C--:B------:R-:W-:Y:S02]  /*5df0*/  FFMA R73, R100, R37.reuse, R73 ;  /* 0x0000002564497223 */ /* 0x080fe40000000049 */
[-C--:B------:R-:W-:Y:S01]  /*5e00*/  FFMA R95, R76, R37.reuse, R95 ;  /* 0x000000254c5f7223 */ /* 0x080fe2000000005f */
[----:B------:R-:W-:Y:S01]  /*5e10*/  LDS R100, [R71.X4+0x698] ;  /* 0x0006980047647984 */ /* 0x000fe20000004800 */
[-C--:B------:R-:W-:Y:S02]  /*5e20*/  FFMA R97, R80, R37.reuse, R82 ;  /* 0x0000002550617223 */ /* 0x080fe40000000052 */
[----:B---3--:R-:W-:-:S02]  /*5e30*/  FFMA R37, R78, R37, R36 ;  /* 0x000000254e257223 */ /* 0x008fc40000000024 */
[----:B------:R-:W2:Y:S01]  /*5e40*/  LDS R36, [R71.X4+0x62c] ;  /* 0x00062c0047247984 */ /* 0x000ea20000004800 */
[-C--:B------:R-:W-:Y:S02]  /*5e50*/  FFMA R76, R90, R38.reuse, R79 ;  /* 0x000000265a4c7223 */ /* 0x080fe4000000004f */
[-C--:B0-----:R-:W-:Y:S01]  /*5e60*/  FFMA R74, R88, R38.reuse, R77 ;  /* 0x00000026584a7223 */ /* 0x081fe2000000004d */
[----:B------:R-:W-:Y:S01]  /*5e70*/  LDS R79, [R71.X4+0x634] ;  /* 0x00063400474f7984 */ /* 0x000fe20000004800 */
[CC--:B------:R-:W-:Y:S02]  /*5e80*/  FFMA R82, R101.reuse, R38.reuse, R83 ;  /* 0x0000002665527223 */ /* 0x0c0fe40000000053 */
[-C--:B------:R-:W-:Y:S01]  /*5e90*/  FFMA R83, R101, R39.reuse, R76 ;  /* 0x0000002765537223 */ /* 0x080fe2000000004c */
[----:B------:R-:W-:Y:S01]  /*5ea0*/  LDS R77, [R71.X4+0x668] ;  /* 0x00066800474d7984 */ /* 0x000fe20000004800 */
[CC--:B------:R-:W-:Y:S02]  /*5eb0*/  FFMA R78, R99.reuse, R38.reuse, R81 ;  /* 0x00000026634e7223 */ /* 0x0c0fe40000000051 */
[----:B------:R-:W-:Y:S01]  /*5ec0*/  FFMA R80, R99, R39, R74 ;  /* 0x0000002763507223 */ /* 0x000fe2000000004a */
[----:B------:R-:W-:Y:S01]  /*5ed0*/  LDS R81, [R71.X4+0x66c] ;  /* 0x00066c0047517984 */ /* 0x000fe20000004800 */
[----:B----4-:R-:W-:-:S02]  /*5ee0*/  FFMA R86, R86, R38, R75 ;  /* 0x0000002656567223 */ /* 0x010fc4000000004b */
[-C--:B------:R-:W-:Y:S01]  /*5ef0*/  FFMA R89, R107, R38.reuse, R89 ;  /* 0x000000266b597223 */ /* 0x080fe20000000059 */
[----:B------:R-:W0:Y:S01]  /*5f00*/  LDS R75, [R71.X4+0x664] ;  /* 0x00066400474b7984 */ /* 0x000e220000004800 */
[-C--:B-----5:R-:W-:Y:S02]  /*5f10*/  FFMA R84, R84, R38.reuse, R73 ;  /* 0x0000002654547223 */ /* 0x0a0fe40000000049 */
[-C--:B------:R-:W-:Y:S01]  /*5f20*/  FFMA R86, R90, R39.reuse, R86 ;  /* 0x000000275a567223 */ /* 0x080fe20000000056 */
[----:B------:R-:W3:Y:S01]  /*5f30*/  LDS R73, [R71.X4+0x630] ;  /* 0x0006300047497984 */ /* 0x000ee20000004800 */
[----:B------:R-:W-:Y:S02]  /*5f40*/  FFMA R84, R88, R39, R84 ;  /* 0x0000002758547223 */ /* 0x000fe40000000054 */
[----:B------:R-:W-:Y:S02]  /*5f50*/  FFMA R88, R109, R38, R91 ;  /* 0x000000266d587223 */ /* 0x000fe4000000005b */
[----:B------:R-:W-:Y:S01]  /*5f60*/  LDS R91, [R71.X4+0x694] ;  /* 0x00069400475b7984 */ /* 0x000fe20000004800 */
[----:B-1----:R-:W-:-:S02]  /*5f70*/  FFMA R76, R101, R32, R86 ;  /* 0x00000020654c7223 */ /* 0x002fc40000000056 */
[----:B------:R-:W-:Y:S02]  /*5f80*/  FFMA R74, R99, R32, R84 ;  /* 0x00000020634a7223 */ /* 0x000fe40000000054 */
[-C--:B------:R-:W-:Y:S02]  /*5f90*/  FFMA R86, R105, R38.reuse, R87 ;  /* 0x0000002669567223 */ /* 0x080fe40000000057 */
[----:B------:R-:W-:Y:S02]  /*5fa0*/  FFMA R84, R103, R38, R85 ;  /* 0x0000002667547223 */ /* 0x000fe40000000055 */
[-C--:B------:R-:W-:Y:S02]  /*5fb0*/  FFMA R87, R105, R39.reuse, R82 ;  /* 0x0000002769577223 */ /* 0x080fe40000000052 */
[----:B------:R-:W-:Y:S02]  /*5fc0*/  FFMA R85, R103, R39, R78 ;  /* 0x0000002767557223 */ /* 0x000fe4000000004e */
[----:B------:R-:W-:-:S02]  /*5fd0*/  FFMA R78, R105, R32, R83 ;  /* 0x00000020694e7223 */ /* 0x000fc40000000053 */
[-C--:B------:R-:W-:Y:S02]  /*5fe0*/  FFMA R83, R107, R39.reuse, R84 ;  /* 0x000000276b537223 */ /* 0x080fe40000000054 */
[-C--:B------:R-:W-:Y:S02]  /*5ff0*/  FFMA R84, R109, R32.reuse, R87 ;  /* 0x000000206d547223 */ /* 0x080fe40000000057 */
[----:B------:R-:W1:Y:S01]  /*6000*/  LDS R87, [R71.X4+0x690] ;  /* 0x0006900047577984 */ /* 0x000e620000004800 */
[----:B------:R-:W-:Y:S02]  /*6010*/  FFMA R82, R107, R32, R85 ;  /* 0x000000206b527223 */ /* 0x000fe40000000055 */
[CC--:B--2---:R-:W-:Y:S01]  /*6020*/  FFMA R90, R36.reuse, R38.reuse, R93 ;  /* 0x00000026245a7223 */ /* 0x0c4fe2000000005d */
[----:B------:R-:W2:Y:S01]  /*6030*/  LDS R85, [R71.X4+0x670] ;  /* 0x0006700047557984 */ /* 0x000ea20000004800 */
[C---:B------:R-:W-:Y:S02]  /*6040*/  FFMA R89, R36.reuse, R39, R89 ;  /* 0x0000002724597223 */ /* 0x040fe40000000059 */
[----:B0-----:R-:W-:Y:S01]  /*6050*/  FFMA R92, R75, R38, R95 ;  /* 0x000000264b5c7223 */ /* 0x001fe2000000005f */
[----:B------:R-:W0:Y:S01]  /*6060*/  LDS R93, [R71.X4+0x6c8] ;  /* 0x0006c800475d7984 */ /* 0x000e220000004800 */
[----:B------:R-:W-:-:S02]  /*6070*/  FFMA R36, R36, R32, R83 ;  /* 0x0000002024247223 */ /* 0x000fc40000000053 */
[-C--:B---3--:R-:W-:Y:S01]  /*6080*/  FFMA R94, R73, R38.reuse, R97 ;  /* 0x00000026495e7223 */ /* 0x088fe20000000061 */
[----:B------:R-:W-:Y:S01]  /*6090*/  LDS R95, [R71.X4+0x6e4] ;  /* 0x0006e400475f7984 */ /* 0x000fe20000004800 */
[----:B------:R-:W-:Y:S02]  /*60a0*/  FFMA R96, R77, R38, R37 ;  /* 0x000000264d607223 */ /* 0x000fe40000000025 */
[-C--:B------:R-:W-:Y:S02]  /*60b0*/  FFMA R83, R75, R39.reuse, R88 ;  /* 0x000000274b537223 */ /* 0x080fe40000000058 */
[CC--:B------:R-:W-:Y:S02]  /*60c0*/  FFMA R90, R73.reuse, R39.reuse, R90 ;  /* 0x00000027495a7223 */ /* 0x0c0fe4000000005a */
[----:B------:R-:W-:Y:S02]  /*60d0*/  FFMA R88, R73, R32, R89 ;  /* 0x0000002049587223 */ /* 0x000fe40000000059 */
[-C--:B------:R-:W-:Y:S01]  /*60e0*/  FFMA R92, R77, R39.reuse, R92 ;  /* 0x000000274d5c7223 */ /* 0x080fe2000000005c */
[----:B------:R-:W3:Y:S01]  /*60f0*/  LDS R73, [R71.X4+0x6cc] ;  /* 0x0006cc0047497984 */ /* 0x000ee20000004800 */
[----:B------:R-:W-:-:S02]  /*6100*/  FFMA R86, R109, R39, R86 ;  /* 0x000000276d567223 */ /* 0x000fc40000000056 */
[-C--:B------:R-:W-:Y:S02]  /*6110*/  FFMA R37, R79, R39.reuse, R94 ;  /* 0x000000274f257223 */ /* 0x080fe4000000005e */
[----:B------:R-:W-:Y:S02]  /*6120*/  FFMA R39, R81, R39, R96 ;  /* 0x0000002751277223 */ /* 0x000fe40000000060 */
[-C--:B------:R-:W-:Y:S01]  /*6130*/  FFMA R80, R103, R32.reuse, R80 ;  /* 0x0000002067507223 */ /* 0x080fe20000000050 */
[----:B------:R-:W4:Y:S01]  /*6140*/  LDS R96, [R71.X4+0x6d4] ;  /* 0x0006d40047607984 */ /* 0x000f220000004800 */
[-C--:B------:R-:W-:Y:S02]  /*6150*/  FFMA R94, R81, R32.reuse, R92 ;  /* 0x00000020515e7223 */ /* 0x080fe4000000005c */
[-C--:B------:R-:W-:Y:S01]  /*6160*/  FFMA R86, R75, R32.reuse, R86 ;  /* 0x000000204b567223 */ /* 0x080fe20000000056 */
[----:B------:R-:W-:Y:S01]  /*6170*/  LDS R81, [R71.X4+0x6a8] ;  /* 0x0006a80047517984 */ /* 0x000fe20000004800 */
[----:B------:R-:W-:-:S02]  /*6180*/  FFMA R38, R77, R32, R83 ;  /* 0x000000204d267223 */ /* 0x000fc40000000053 */
[----:B------:R-:W-:Y:S02]  /*6190*/  FFMA R90, R79, R32, R90 ;  /* 0x000000204f5a7223 */ /* 0x000fe4000000005a */
[----:B------:R-:W-:Y:S01]  /*61a0*/  FFMA R92, R32, R98, R37 ;  /* 0x00000062205c7223 */ /* 0x000fe20000000025 */
[----:B------:R-:W5:Y:S01]  /*61b0*/  LDS R79, [R71.X4+0x6dc] ;  /* 0x0006dc00474f7984 */ /* 0x000f620000004800 */
[-C--:B-1----:R-:W-:Y:S02]  /*61c0*/  FFMA R87, R87, R33.reuse, R74 ;  /* 0x0000002157577223 */ /* 0x082fe4000000004a */
[----:B------:R-:W-:Y:S01]  /*61d0*/  FFMA R77, R104, R33, R36 ;  /* 0x00000021684d7223 */ /* 0x000fe20000000024 */
[----:B------:R-:W1:Y:S01]  /*61e0*/  LDS R98, [R71.X4+0x6d8] ;  /* 0x0006d80047627984 */ /* 0x000e620000004800 */
[----:B--2---:R-:W-:Y:S02]  /*61f0*/  FFMA R32, R32, R85, R39 ;  /* 0x0000005520207223 */ /* 0x004fe40000000027 */
[C---:B------:R-:W-:Y:S01]  /*6200*/  FFMA R39, R91.reuse, R33, R80 ;  /* 0x000000215b277223 */ /* 0x040fe20000000050 */
[----:B------:R-:W-:Y:S01]  /*6210*/  LDS R74, [R71.X4+0x6e8] ;  /* 0x0006e800474a7984 */ /* 0x000fe20000004800 */
[----:B------:R-:W-:-:S02]  /*6220*/  FFMA R87, R91, R34, R87 ;  /* 0x000000225b577223 */ /* 0x000fc40000000057 */
[-C--:B0-----:R-:W-:Y:S01]  /*6230*/  FFMA R37, R93, R33.reuse, R76 ;  /* 0x000000215d257223 */ /* 0x081fe2000000004c */
[----:B------:R-:W0:Y:S01]  /*6240*/  LDS R91, [R71.X4+0x6e0] ;  /* 0x0006e000475b7984 */ /* 0x000e220000004800 */
[----:B------:R-:W-:Y:S02]  /*6250*/  FFMA R90, R108, R33, R90 ;  /* 0x000000216c5a7223 */ /* 0x000fe4000000005a */
[----:B------:R-:W-:Y:S01]  /*6260*/  FFMA R89, R100, R35, R87 ;  /* 0x0000002364597223 */ /* 0x000fe20000000057 */
[----:B------:R-:W2:Y:S01]  /*6270*/  LDS R93, [R71.X4+0x6ac] ;  /* 0x0006ac00475d7984 */ /* 0x000ea20000004800 */
[----:B------:R-:W-:-:S03]  /*6280*/  FFMA R83, R106, R34, R77 ;  /* 0x000000226a537223 */ /* 0x000fc6000000004d */
[----:B------:R-:W2:Y:S01]  /*6290*/  LDS R76, [R71.X4+0x6b0] ;  /* 0x0006b000474c7984 */ /* 0x000ea20000004800 */
[----:B------:R-:W-:Y:S02]  /*62a0*/  FFMA R83, R108, R35, R83 ;  /* 0x000000236c537223 */ /* 0x000fe40000000053 */
[CC--:B---3--:R-:W-:Y:S02]  /*62b0*/  FFMA R75, R73.reuse, R33.reuse, R78 ;  /* 0x00000021494b7223 */ /* 0x0c8fe4000000004e */
[-C--:B------:R-:W-:Y:S02]  /*62c0*/  FFMA R73, R73, R34.reuse, R37 ;  /* 0x0000002249497223 */ /* 0x080fe40000000025 */
[C---:B------:R-:W-:Y:S02]  /*62d0*/  FFMA R78, R100.reuse, R34, R39 ;  /* 0x00000022644e7223 */ /* 0x040fe40000000027 */
[-C--:B------:R-:W-:Y:S02]  /*62e0*/  FFMA R37, R100, R33.reuse, R82 ;  /* 0x0000002164257223 */ /* 0x080fe40000000052 */
[----:B------:R-:W-:-:S02]  /*62f0*/  FFMA R39, R102, R33, R84 ;  /* 0x0000002166277223 */ /* 0x000fc40000000054 */
[-C--:B------:R-:W-:Y:S02]  /*6300*/  FFMA R85, R104, R34.reuse, R37 ;  /* 0x0000002268557223 */ /* 0x080fe40000000025 */
[C---:B----4-:R-:W-:Y:S02]  /*6310*/  FFMA R36, R96.reuse, R34, R39 ;  /* 0x0000002260247223 */ /* 0x050fe40000000027 */
[-C--:B------:R-:W-:Y:S02]  /*6320*/  FFMA R37, R96, R33.reuse, R86 ;  /* 0x0000002160257223 */ /* 0x080fe40000000056 */
[-C--:B------:R-:W-:Y:S02]  /*6330*/  FFMA R39, R106, R33.reuse, R88 ;  /* 0x000000216a277223 */ /* 0x080fe40000000058 */
[-C--:B-----5:R-:W-:Y:S02]  /*6340*/  FFMA R94, R79, R33.reuse, R94 ;  /* 0x000000214f5e7223 */ /* 0x0a0fe4000000005e */
[----:B------:R-:W-:-:S02]  /*6350*/  FFMA R92, R81, R33, R92 ;  /* 0x00000021515c7223 */ /* 0x000fc4000000005c */
[----:B-1----:R-:W-:Y:S02]  /*6360*/  FFMA R38, R98, R33, R38 ;  /* 0x0000002162267223 */ /* 0x002fe40000000026 */
[-C--:B------:R-:W-:Y:S02]  /*6370*/  FFMA R87, R104, R35.reuse, R78 ;  /* 0x0000002368577223 */ /* 0x080fe4000000004e */
[----:B------:R-:W-:Y:S02]  /*6380*/  FFMA R77, R98, R35, R36 ;  /* 0x00000023624d7223 */ /* 0x000fe40000000024 */
[-C--:B------:R-:W-:Y:S02]  /*6390*/  FFMA R75, R102, R34.reuse, R75 ;  /* 0x00000022664b7223 */ /* 0x080fe4000000004b */
[----:B0-----:R-:W-:Y:S02]  /*63a0*/  FFMA R32, R91, R33, R32 ;  /* 0x000000215b207223 */ /* 0x001fe40000000020 */
[----:B------:R-:W-:-:S02]  /*63b0*/  FFMA R78, R98, R34, R37 ;  /* 0x00000022624e7223 */ /* 0x000fc40000000025 */
[-C--:B------:R-:W-:Y:S02]  /*63c0*/  FFMA R36, R108, R34.reuse, R39 ;  /* 0x000000226c247223 */ /* 0x080fe40000000027 */
[-C--:B------:R-:W-:Y:S02]  /*63d0*/  FFMA R38, R79, R34.reuse, R38 ;  /* 0x000000224f267223 */ /* 0x080fe40000000026 */
[-C--:B------:R-:W-:Y:S02]  /*63e0*/  FFMA R90, R81, R34.reuse, R90 ;  /* 0x00000022515a7223 */ /* 0x080fe4000000005a */
[-C--:B------:R-:W-:Y:S02]  /*63f0*/  FFMA R94, R91, R34.reuse, R94 ;  /* 0x000000225b5e7223 */ /* 0x080fe4000000005e */
[-C--:B--2---:R-:W-:Y:S02]  /*6400*/  FFMA R92, R93, R34.reuse, R92 ;  /* 0x000000225d5c7223 */ /* 0x084fe4000000005c */
[----:B------:R-:W-:-:S02]  /*6410*/  FFMA R32, R95, R34, R32 ;  /* 0x000000225f207223 */ /* 0x000fc40000000020 */
[-C--:B------:R-:W-:Y:S02]  /*6420*/  FFMA R73, R102, R35.reuse, R73 ;  /* 0x0000002366497223 */ /* 0x080fe40000000049 */
[-C--:B------:R-:W-:Y:S02]  /*6430*/  FFMA R75, R96, R35.reuse, R75 ;  /* 0x00000023604b7223 */ /* 0x080fe4000000004b */
[-C--:B------:R-:W-:Y:S02]  /*6440*/  FFMA R85, R106, R35.reuse, R85 ;  /* 0x000000236a557223 */ /* 0x080fe40000000055 */
[-C--:B------:R-:W-:Y:S02]  /*6450*/  FFMA R79, R79, R35.reuse, R78 ;  /* 0x000000234f4f7223 */ /* 0x080fe4000000004e */
[-C--:B------:R-:W-:Y:S02]  /*6460*/  FFMA R81, R81, R35.reuse, R36 ;  /* 0x0000002351517223 */ /* 0x080fe40000000024 */
[----:B------:R-:W-:-:S02]  /*6470*/  FFMA R91, R91, R35, R38 ;  /* 0x000000235b5b7223 */ /* 0x000fc40000000026 */
[-C--:B------:R-:W-:Y:S02]  /*6480*/  FFMA R93, R93, R35.reuse, R90 ;  /* 0x000000235d5d7223 */ /* 0x080fe4000000005a */
[-C--:B------:R-:W-:Y:S02]  /*6490*/  FFMA R95, R95, R35.reuse, R94 ;  /* 0x000000235f5f7223 */ /* 0x080fe4000000005e */
[-C--:B------:R-:W-:Y:S02]  /*64a0*/  FFMA R97, R76, R35.reuse, R92 ;  /* 0x000000234c617223 */ /* 0x080fe4000000005c */
[----:B------:R-:W-:Y:S01]  /*64b0*/  FFMA R99, R74, R35, R32 ;  /* 0x000000234a637223 */ /* 0x000fe20000000020 */
[----:B------:R-:W-:Y:S01]  /*64c0*/  @!P6 CALL.REL.NOINC `(.L_x_0) ;  /* 0x000000100000e944 */ /* 0x000fe20003c00000 */
[----:B------:R-:W-:Y:S05]  /*64d0*/  BRA `(.L_x_1) ;  /* 0xffffd1a000007947 */ /* 0x000fea000383ffff */
.L_x_0:
[----:B------:R-:W-:-:S04]  /*64e0*/  IADD3 R67, R67, 0x1, RZ ;  /* 0x0000000143437810 */ /* 0x000fc80007ffe0ff */
[----:B------:R-:W-:-:S13]  /*64f0*/  ISETP.GE.U32.AND P6, PT, R67, 0x8, PT ;  /* 0x000000084300780c */ /* 0x000fda0003fc6070 */
[----:B------:R-:W-:Y:S01]  /*6500*/  @P6 CALL.REL.NOINC `(.L_x_2) ;  /* 0x0000001000006944 */ /* 0x000fe20003c00000 */
[----:B------:R-:W-:Y:S05]  /*6510*/  BRA `(.L_x_3) ;  /* 0xffffc27000007947 */ /* 0x000fea000383ffff */
.L_x_2:
[----:B------:R-:W0:Y:S01]  /*6520*/  S2R R5, SR_CTAID.X ;  /* 0x0000000000057919 */ /* 0x000e220000002500 */
[----:B------:R-:W-:-:S04]  /*6530*/  SHF.R.S32.HI R3, RZ, 0x2, R3 ;  /* 0x00000002ff037819 */ /* 0x000fc80000011403 */
[C---:B------:R-:W-:Y:S01]  /*6540*/  LEA R3, R0.reuse, R3, 0x5 ;  /* 0x0000000300037211 */ /* 0x040fe200078e28ff */
[----:B0-----:R-:W-:-:S04]  /*6550*/  IMAD R0, R0, -0xe, R5 ;  /* 0xfffffff200007824 */ /* 0x001fc800078e0205 */
[----:B------:R-:W-:-:S05]  /*6560*/  IMAD R3, R3, 0xe, R0 ;  /* 0x0000000e03037824 */ /* 0x000fca00078e0200 */
[----:B------:R-:W-:-:S04]  /*6570*/  LEA R3, R3, R70, 0x3 ;  /* 0x0000004603037211 */ /* 0x000fc800078e18ff */
[----:B------:R-:W-:-:S04]  /*6580*/  LEA R3, R68, R3, 0x2 ;  /* 0x0000000344037211 */ /* 0x000fc800078e10ff */
[----:B------:R-:W-:-:S05]  /*6590*/  LEA R3, R3, -R3, 0x3 ;  /* 0x8000000303037211 */ /* 0x000fca00078e18ff */
[----:B------:R-:W-:-:S05]  /*65a0*/  IMAD.WIDE R2, R3, R72, c[0x0][0x170] ;  /* 0x00005c0003027625 */ /* 0x000fca00078e0248 */
[----:B------:R-:W-:Y:S04]  /*65b0*/  STG.E [R2.64], R89 ;  /* 0x0000005902007986 */ /* 0x000fe8000c101904 */
[----:B------:R-:W-:Y:S04]  /*65c0*/  STG.E [R2.64+0x38], R73 ;  /* 0x0000384902007986 */ /* 0x000fe8000c101904 */
        /* <DEDUP_REMOVED lines=11> */
[----:B------:R-:W-:Y:S01]  /*6680*/  STG.E [R2.64+0x50], R99 ;  /* 0x0000506302007986 */ /* 0x000fe2000c101904 */
[----:B------:R-:W-:Y:S05]  /*6690*/  EXIT ;  /* 0x000000000000794d */ /* 0x000fea0003800000 */
.L_x_4:
[----:B------:R-:W-:-:S00]  /*66a0*/  BRA `(.L_x_4) ;  /* 0xfffffff000007947 */ /* 0x000fc0000383ffff */
[----:B------:R-:W-:-:S00]  /*66b0*/  NOP ;  /* 0x0000000000007918 */ /* 0x000fc00000000000 */
        /* <DEDUP_REMOVED lines=12> */
.L_x_5:


//--------------------- .nv.shared.candidate5     --------------------------
	.section	.nv.shared.candidate5,"aw",@nobits
	.align	4
.nv.shared.candidate5:
	.zero		26112
